//
// Generated by NVIDIA NVVM Compiler
//
// Compiler Build ID: CL-36424714
// Cuda compilation tools, release 13.0, V13.0.88
// Based on NVVM 20.0.0
//

.version 9.0
.target sm_100
.address_size 64

	// .globl	_Z7k_decayPff
.global .align 4 .b8 __cudart_i2opi_f[24] = {65, 144, 67, 60, 153, 149, 98, 219, 192, 221, 52, 245, 209, 87, 39, 252, 41, 21, 68, 78, 110, 131, 249, 162};

.visible .entry _Z7k_decayPff(
	.param .u64 .ptr .align 1 _Z7k_decayPff_param_0,
	.param .f32 _Z7k_decayPff_param_1
)
{
	.reg .pred 	%p<4>;
	.reg .b32 	%r<18>;
	.reg .b32 	%f<4>;
	.reg .b64 	%rd<8>;

	ld.param.u64 	%rd1, [_Z7k_decayPff_param_0];
	ld.param.f32 	%f1, [_Z7k_decayPff_param_1];
	mov.u32 	%r4, %ctaid.x;
	mov.u32 	%r5, %ntid.x;
	mov.u32 	%r6, %tid.x;
	mad.lo.s32 	%r7, %r4, %r5, %r6;
	add.s32 	%r1, %r7, 1;
	mov.u32 	%r8, %ctaid.y;
	mov.u32 	%r9, %ntid.y;
	mov.u32 	%r10, %tid.y;
	mad.lo.s32 	%r11, %r8, %r9, %r10;
	mov.u32 	%r12, %ctaid.z;
	mov.u32 	%r13, %ntid.z;
	mov.u32 	%r14, %tid.z;
	mad.lo.s32 	%r3, %r12, %r13, %r14;
	setp.gt.s32 	%p1, %r1, 192;
	max.u32 	%r15, %r11, %r3;
	setp.gt.u32 	%p2, %r15, 191;
	or.pred  	%p3, %p2, %p1;
	@%p3 bra 	$L__BB0_2;
	cvta.to.global.u64 	%rd2, %rd1;
	mad.lo.s32 	%r16, %r3, 194, %r11;
	mul.lo.s32 	%r17, %r16, 194;
	cvt.u64.u32 	%rd3, %r17;
	cvt.s64.s32 	%rd4, %r1;
	add.s64 	%rd5, %rd4, %rd3;
	shl.b64 	%rd6, %rd5, 2;
	add.s64 	%rd7, %rd2, %rd6;
	ld.global.f32 	%f2, [%rd7+151320];
	mul.f32 	%f3, %f1, %f2;
	st.global.f32 	[%rd7+151320], %f3;
$L__BB0_2:
	ret;

}
	// .globl	_Z14k_add_source3dPfS_S_S_iff
.visible .entry _Z14k_add_source3dPfS_S_S_iff(
	.param .u64 .ptr .align 1 _Z14k_add_source3dPfS_S_S_iff_param_0,
	.param .u64 .ptr .align 1 _Z14k_add_source3dPfS_S_S_iff_param_1,
	.param .u64 .ptr .align 1 _Z14k_add_source3dPfS_S_S_iff_param_2,
	.param .u64 .ptr .align 1 _Z14k_add_source3dPfS_S_S_iff_param_3,
	.param .u32 _Z14k_add_source3dPfS_S_S_iff_param_4,
	.param .f32 _Z14k_add_source3dPfS_S_S_iff_param_5,
	.param .f32 _Z14k_add_source3dPfS_S_S_iff_param_6
)
{
	.local .align 4 .b8 	__local_depot1[28];
	.reg .b64 	%SP;
	.reg .b64 	%SPL;
	.reg .pred 	%p<26>;
	.reg .b32 	%r<137>;
	.reg .b32 	%f<109>;
	.reg .b64 	%rd<70>;
	.reg .b64 	%fd<7>;

	mov.u64 	%SPL, __local_depot1;
	ld.param.u64 	%rd23, [_Z14k_add_source3dPfS_S_S_iff_param_0];
	ld.param.u64 	%rd24, [_Z14k_add_source3dPfS_S_S_iff_param_1];
	ld.param.u64 	%rd25, [_Z14k_add_source3dPfS_S_S_iff_param_2];
	ld.param.u64 	%rd26, [_Z14k_add_source3dPfS_S_S_iff_param_3];
	ld.param.u32 	%r44, [_Z14k_add_source3dPfS_S_S_iff_param_4];
	ld.param.f32 	%f17, [_Z14k_add_source3dPfS_S_S_iff_param_5];
	ld.param.f32 	%f18, [_Z14k_add_source3dPfS_S_S_iff_param_6];
	add.u64 	%rd1, %SPL, 0;
	mov.u32 	%r45, %ctaid.x;
	mov.u32 	%r46, %ntid.x;
	mov.u32 	%r47, %tid.x;
	mad.lo.s32 	%r48, %r45, %r46, %r47;
	add.s32 	%r1, %r48, 1;
	mov.u32 	%r49, %ctaid.y;
	mov.u32 	%r50, %ntid.y;
	mov.u32 	%r51, %tid.y;
	mad.lo.s32 	%r52, %r49, %r50, %r51;
	add.s32 	%r2, %r52, 1;
	mov.u32 	%r53, %ctaid.z;
	mov.u32 	%r54, %ntid.z;
	mov.u32 	%r55, %tid.z;
	mad.lo.s32 	%r56, %r53, %r54, %r55;
	add.s32 	%r3, %r56, 1;
	cvt.rn.f32.s32 	%f19, %r44;
	mul.f32 	%f1, %f18, %f19;
	mul.f32 	%f20, %f1, 0f3F22F983;
	cvt.rni.s32.f32 	%r136, %f20;
	cvt.rn.f32.s32 	%f21, %r136;
	fma.rn.f32 	%f22, %f21, 0fBFC90FDA, %f1;
	fma.rn.f32 	%f23, %f21, 0fB3A22168, %f22;
	fma.rn.f32 	%f108, %f21, 0fA7C234C5, %f23;
	abs.f32 	%f3, %f1;
	setp.ltu.f32 	%p1, %f3, 0f47CE4780;
	mov.u32 	%r128, %r136;
	mov.f32 	%f106, %f108;
	@%p1 bra 	$L__BB1_8;
	setp.neu.f32 	%p2, %f3, 0f7F800000;
	@%p2 bra 	$L__BB1_3;
	mov.f32 	%f26, 0f00000000;
	mul.rn.f32 	%f106, %f1, %f26;
	mov.b32 	%r128, 0;
	bra.uni 	$L__BB1_8;
$L__BB1_3:
	mov.b32 	%r5, %f1;
	shl.b32 	%r58, %r5, 8;
	or.b32  	%r6, %r58, -2147483648;
	mov.b64 	%rd63, 0;
	mov.b32 	%r125, 0;
	mov.u64 	%rd61, __cudart_i2opi_f;
	mov.u64 	%rd62, %rd1;
$L__BB1_4:
	.pragma "nounroll";
	ld.global.nc.u32 	%r59, [%rd61];
	mad.wide.u32 	%rd30, %r59, %r6, %rd63;
	shr.u64 	%rd63, %rd30, 32;
	st.local.u32 	[%rd62], %rd30;
	add.s32 	%r125, %r125, 1;
	add.s64 	%rd62, %rd62, 4;
	add.s64 	%rd61, %rd61, 4;
	setp.ne.s32 	%p3, %r125, 6;
	@%p3 bra 	$L__BB1_4;
	shr.u32 	%r60, %r5, 23;
	st.local.u32 	[%rd1+24], %rd63;
	and.b32  	%r9, %r60, 31;
	and.b32  	%r61, %r60, 224;
	add.s32 	%r62, %r61, -128;
	shr.u32 	%r63, %r62, 5;
	mul.wide.u32 	%rd31, %r63, 4;
	sub.s64 	%rd8, %rd1, %rd31;
	ld.local.u32 	%r126, [%rd8+24];
	ld.local.u32 	%r127, [%rd8+20];
	setp.eq.s32 	%p4, %r9, 0;
	@%p4 bra 	$L__BB1_7;
	shf.l.wrap.b32 	%r126, %r127, %r126, %r9;
	ld.local.u32 	%r64, [%rd8+16];
	shf.l.wrap.b32 	%r127, %r64, %r127, %r9;
$L__BB1_7:
	shr.u32 	%r65, %r126, 30;
	shf.l.wrap.b32 	%r66, %r127, %r126, 2;
	shl.b32 	%r67, %r127, 2;
	shr.u32 	%r68, %r66, 31;
	add.s32 	%r69, %r68, %r65;
	neg.s32 	%r70, %r69;
	setp.lt.s32 	%p5, %r5, 0;
	selp.b32 	%r128, %r70, %r69, %p5;
	xor.b32  	%r71, %r66, %r5;
	shr.s32 	%r72, %r66, 31;
	xor.b32  	%r73, %r72, %r66;
	xor.b32  	%r74, %r72, %r67;
	cvt.u64.u32 	%rd32, %r73;
	shl.b64 	%rd33, %rd32, 32;
	cvt.u64.u32 	%rd34, %r74;
	or.b64  	%rd35, %rd33, %rd34;
	cvt.rn.f64.s64 	%fd1, %rd35;
	mul.f64 	%fd2, %fd1, 0d3BF921FB54442D19;
	cvt.rn.f32.f64 	%f24, %fd2;
	neg.f32 	%f25, %f24;
	setp.lt.s32 	%p6, %r71, 0;
	selp.f32 	%f106, %f25, %f24, %p6;
$L__BB1_8:
	setp.ltu.f32 	%p7, %f3, 0f47CE4780;
	add.s32 	%r76, %r128, 1;
	mul.rn.f32 	%f27, %f106, %f106;
	and.b32  	%r77, %r128, 1;
	setp.eq.b32 	%p8, %r77, 1;
	selp.f32 	%f28, %f106, 0f3F800000, %p8;
	fma.rn.f32 	%f29, %f27, %f28, 0f00000000;
	fma.rn.f32 	%f30, %f27, 0f37CBAC00, 0fBAB607ED;
	selp.f32 	%f31, 0fB94D4153, %f30, %p8;
	selp.f32 	%f32, 0f3C0885E4, 0f3D2AAABB, %p8;
	fma.rn.f32 	%f33, %f31, %f27, %f32;
	selp.f32 	%f34, 0fBE2AAAA8, 0fBEFFFFFF, %p8;
	fma.rn.f32 	%f35, %f33, %f27, %f34;
	fma.rn.f32 	%f36, %f35, %f29, %f28;
	and.b32  	%r78, %r76, 2;
	setp.eq.s32 	%p9, %r78, 0;
	mov.f32 	%f37, 0f00000000;
	sub.f32 	%f38, %f37, %f36;
	selp.f32 	%f39, %f36, %f38, %p9;
	add.f32 	%f40, %f39, 0f3F800000;
	cvt.rn.f32.s32 	%f41, %r1;
	fma.rn.f32 	%f7, %f40, 0fC2400000, %f41;
	mov.u32 	%r132, %r136;
	mov.f32 	%f107, %f108;
	@%p7 bra 	$L__BB1_16;
	setp.neu.f32 	%p10, %f3, 0f7F800000;
	@%p10 bra 	$L__BB1_11;
	mov.f32 	%f44, 0f00000000;
	mul.rn.f32 	%f107, %f1, %f44;
	mov.b32 	%r132, 0;
	bra.uni 	$L__BB1_16;
$L__BB1_11:
	mov.b32 	%r18, %f1;
	shl.b32 	%r80, %r18, 8;
	or.b32  	%r19, %r80, -2147483648;
	mov.b64 	%rd66, 0;
	mov.b32 	%r129, 0;
	mov.u64 	%rd64, __cudart_i2opi_f;
	mov.u64 	%rd65, %rd1;
$L__BB1_12:
	.pragma "nounroll";
	ld.global.nc.u32 	%r81, [%rd64];
	mad.wide.u32 	%rd38, %r81, %r19, %rd66;
	shr.u64 	%rd66, %rd38, 32;
	st.local.u32 	[%rd65], %rd38;
	add.s32 	%r129, %r129, 1;
	add.s64 	%rd65, %rd65, 4;
	add.s64 	%rd64, %rd64, 4;
	setp.ne.s32 	%p11, %r129, 6;
	@%p11 bra 	$L__BB1_12;
	shr.u32 	%r82, %r18, 23;
	st.local.u32 	[%rd1+24], %rd66;
	and.b32  	%r22, %r82, 31;
	and.b32  	%r83, %r82, 224;
	add.s32 	%r84, %r83, -128;
	shr.u32 	%r85, %r84, 5;
	mul.wide.u32 	%rd39, %r85, 4;
	sub.s64 	%rd15, %rd1, %rd39;
	ld.local.u32 	%r130, [%rd15+24];
	ld.local.u32 	%r131, [%rd15+20];
	setp.eq.s32 	%p12, %r22, 0;
	@%p12 bra 	$L__BB1_15;
	shf.l.wrap.b32 	%r130, %r131, %r130, %r22;
	ld.local.u32 	%r86, [%rd15+16];
	shf.l.wrap.b32 	%r131, %r86, %r131, %r22;
$L__BB1_15:
	shr.u32 	%r87, %r130, 30;
	shf.l.wrap.b32 	%r88, %r131, %r130, 2;
	shl.b32 	%r89, %r131, 2;
	shr.u32 	%r90, %r88, 31;
	add.s32 	%r91, %r90, %r87;
	neg.s32 	%r92, %r91;
	setp.lt.s32 	%p13, %r18, 0;
	selp.b32 	%r132, %r92, %r91, %p13;
	xor.b32  	%r93, %r88, %r18;
	shr.s32 	%r94, %r88, 31;
	xor.b32  	%r95, %r94, %r88;
	xor.b32  	%r96, %r94, %r89;
	cvt.u64.u32 	%rd40, %r95;
	shl.b64 	%rd41, %rd40, 32;
	cvt.u64.u32 	%rd42, %r96;
	or.b64  	%rd43, %rd41, %rd42;
	cvt.rn.f64.s64 	%fd3, %rd43;
	mul.f64 	%fd4, %fd3, 0d3BF921FB54442D19;
	cvt.rn.f32.f64 	%f42, %fd4;
	neg.f32 	%f43, %f42;
	setp.lt.s32 	%p14, %r93, 0;
	selp.f32 	%f107, %f43, %f42, %p14;
$L__BB1_16:
	setp.ltu.f32 	%p15, %f3, 0f47CE4780;
	mul.rn.f32 	%f45, %f107, %f107;
	and.b32  	%r98, %r132, 1;
	setp.eq.b32 	%p16, %r98, 1;
	selp.f32 	%f46, 0f3F800000, %f107, %p16;
	fma.rn.f32 	%f47, %f45, %f46, 0f00000000;
	fma.rn.f32 	%f48, %f45, 0f37CBAC00, 0fBAB607ED;
	selp.f32 	%f49, %f48, 0fB94D4153, %p16;
	selp.f32 	%f50, 0f3D2AAABB, 0f3C0885E4, %p16;
	fma.rn.f32 	%f51, %f49, %f45, %f50;
	selp.f32 	%f52, 0fBEFFFFFF, 0fBE2AAAA8, %p16;
	fma.rn.f32 	%f53, %f51, %f45, %f52;
	fma.rn.f32 	%f54, %f53, %f47, %f46;
	and.b32  	%r99, %r132, 2;
	setp.eq.s32 	%p17, %r99, 0;
	mov.f32 	%f55, 0f00000000;
	sub.f32 	%f56, %f55, %f54;
	selp.f32 	%f57, %f54, %f56, %p17;
	add.f32 	%f58, %f57, 0f3F800000;
	cvt.rn.f32.u32 	%f59, %r2;
	fma.rn.f32 	%f11, %f58, 0fC2400000, %f59;
	@%p15 bra 	$L__BB1_24;
	setp.neu.f32 	%p18, %f3, 0f7F800000;
	@%p18 bra 	$L__BB1_19;
	mov.f32 	%f62, 0f00000000;
	mul.rn.f32 	%f108, %f1, %f62;
	mov.b32 	%r136, 0;
	bra.uni 	$L__BB1_24;
$L__BB1_19:
	mov.b32 	%r31, %f1;
	shl.b32 	%r101, %r31, 8;
	or.b32  	%r32, %r101, -2147483648;
	mov.b64 	%rd69, 0;
	mov.b32 	%r133, 0;
	mov.u64 	%rd67, __cudart_i2opi_f;
	mov.u64 	%rd68, %rd1;
$L__BB1_20:
	.pragma "nounroll";
	ld.global.nc.u32 	%r102, [%rd67];
	mad.wide.u32 	%rd46, %r102, %r32, %rd69;
	shr.u64 	%rd69, %rd46, 32;
	st.local.u32 	[%rd68], %rd46;
	add.s32 	%r133, %r133, 1;
	add.s64 	%rd68, %rd68, 4;
	add.s64 	%rd67, %rd67, 4;
	setp.ne.s32 	%p19, %r133, 6;
	@%p19 bra 	$L__BB1_20;
	shr.u32 	%r103, %r31, 23;
	st.local.u32 	[%rd1+24], %rd69;
	and.b32  	%r35, %r103, 31;
	and.b32  	%r104, %r103, 224;
	add.s32 	%r105, %r104, -128;
	shr.u32 	%r106, %r105, 5;
	mul.wide.u32 	%rd47, %r106, 4;
	sub.s64 	%rd22, %rd1, %rd47;
	ld.local.u32 	%r134, [%rd22+24];
	ld.local.u32 	%r135, [%rd22+20];
	setp.eq.s32 	%p20, %r35, 0;
	@%p20 bra 	$L__BB1_23;
	shf.l.wrap.b32 	%r134, %r135, %r134, %r35;
	ld.local.u32 	%r107, [%rd22+16];
	shf.l.wrap.b32 	%r135, %r107, %r135, %r35;
$L__BB1_23:
	shr.u32 	%r108, %r134, 30;
	shf.l.wrap.b32 	%r109, %r135, %r134, 2;
	shl.b32 	%r110, %r135, 2;
	shr.u32 	%r111, %r109, 31;
	add.s32 	%r112, %r111, %r108;
	neg.s32 	%r113, %r112;
	setp.lt.s32 	%p21, %r31, 0;
	selp.b32 	%r136, %r113, %r112, %p21;
	xor.b32  	%r114, %r109, %r31;
	shr.s32 	%r115, %r109, 31;
	xor.b32  	%r116, %r115, %r109;
	xor.b32  	%r117, %r115, %r110;
	cvt.u64.u32 	%rd48, %r116;
	shl.b64 	%rd49, %rd48, 32;
	cvt.u64.u32 	%rd50, %r117;
	or.b64  	%rd51, %rd49, %rd50;
	cvt.rn.f64.s64 	%fd5, %rd51;
	mul.f64 	%fd6, %fd5, 0d3BF921FB54442D19;
	cvt.rn.f32.f64 	%f60, %fd6;
	neg.f32 	%f61, %f60;
	setp.lt.s32 	%p22, %r114, 0;
	selp.f32 	%f108, %f61, %f60, %p22;
$L__BB1_24:
	mul.rn.f32 	%f63, %f108, %f108;
	and.b32  	%r119, %r136, 1;
	setp.eq.b32 	%p23, %r119, 1;
	selp.f32 	%f64, 0f3F800000, %f108, %p23;
	fma.rn.f32 	%f65, %f63, %f64, 0f00000000;
	fma.rn.f32 	%f66, %f63, 0f37CBAC00, 0fBAB607ED;
	selp.f32 	%f67, %f66, 0fB94D4153, %p23;
	selp.f32 	%f68, 0f3D2AAABB, 0f3C0885E4, %p23;
	fma.rn.f32 	%f69, %f67, %f63, %f68;
	selp.f32 	%f70, 0fBEFFFFFF, 0fBE2AAAA8, %p23;
	fma.rn.f32 	%f71, %f69, %f63, %f70;
	fma.rn.f32 	%f72, %f71, %f65, %f64;
	and.b32  	%r120, %r136, 2;
	setp.eq.s32 	%p24, %r120, 0;
	mov.f32 	%f73, 0f00000000;
	sub.f32 	%f74, %f73, %f72;
	selp.f32 	%f75, %f72, %f74, %p24;
	add.f32 	%f76, %f75, 0f3F800000;
	cvt.rn.f32.u32 	%f77, %r3;
	fma.rn.f32 	%f15, %f76, 0fC2400000, %f77;
	mul.f32 	%f78, %f11, %f11;
	fma.rn.f32 	%f79, %f7, %f7, %f78;
	fma.rn.f32 	%f16, %f15, %f15, %f79;
	setp.geu.f32 	%p25, %f16, 0f43400000;
	@%p25 bra 	$L__BB1_26;
	sqrt.rn.f32 	%f80, %f16;
	add.f32 	%f81, %f80, 0f33D6BF95;
	div.rn.f32 	%f82, %f16, 0fC3400000;
	fma.rn.f32 	%f83, %f82, 0f3BBB989D, 0f3F000000;
	cvt.sat.f32.f32 	%f84, %f83;
	mov.f32 	%f85, 0f4B400001;
	mov.f32 	%f86, 0f437C0000;
	fma.rm.f32 	%f87, %f84, %f86, %f85;
	add.f32 	%f88, %f87, 0fCB40007F;
	neg.f32 	%f89, %f88;
	fma.rn.f32 	%f90, %f82, 0f3FB8AA3B, %f89;
	fma.rn.f32 	%f91, %f82, 0f32A57060, %f90;
	mov.b32 	%r121, %f87;
	shl.b32 	%r122, %r121, 23;
	mov.b32 	%f92, %r122;
	ex2.approx.ftz.f32 	%f93, %f91;
	mul.f32 	%f94, %f93, %f92;
	mad.lo.s32 	%r123, %r3, 194, %r2;
	mad.lo.s32 	%r124, %r123, 194, %r1;
	cvta.to.global.u64 	%rd52, %rd26;
	mul.wide.s32 	%rd53, %r124, 4;
	add.s64 	%rd54, %rd52, %rd53;
	ld.global.f32 	%f95, [%rd54];
	fma.rn.f32 	%f96, %f17, %f94, %f95;
	st.global.f32 	[%rd54], %f96;
	div.rn.f32 	%f97, %f15, %f81;
	cvta.to.global.u64 	%rd55, %rd23;
	add.s64 	%rd56, %rd55, %rd53;
	ld.global.f32 	%f98, [%rd56];
	add.f32 	%f99, %f97, %f98;
	st.global.f32 	[%rd56], %f99;
	div.rn.f32 	%f100, %f11, %f81;
	cvta.to.global.u64 	%rd57, %rd24;
	add.s64 	%rd58, %rd57, %rd53;
	ld.global.f32 	%f101, [%rd58];
	add.f32 	%f102, %f100, %f101;
	st.global.f32 	[%rd58], %f102;
	div.rn.f32 	%f103, %f7, %f81;
	cvta.to.global.u64 	%rd59, %rd25;
	add.s64 	%rd60, %rd59, %rd53;
	ld.global.f32 	%f104, [%rd60];
	add.f32 	%f105, %f103, %f104;
	st.global.f32 	[%rd60], %f105;
$L__BB1_26:
	ret;

}
	// .globl	_Z9k_set_bndPfS_S_S_
.visible .entry _Z9k_set_bndPfS_S_S_(
	.param .u64 .ptr .align 1 _Z9k_set_bndPfS_S_S__param_0,
	.param .u64 .ptr .align 1 _Z9k_set_bndPfS_S_S__param_1,
	.param .u64 .ptr .align 1 _Z9k_set_bndPfS_S_S__param_2,
	.param .u64 .ptr .align 1 _Z9k_set_bndPfS_S_S__param_3
)
{
	.reg .pred 	%p<4>;
	.reg .b32 	%r<23>;
	.reg .b32 	%f<31>;
	.reg .b64 	%rd<39>;

	ld.param.u64 	%rd1, [_Z9k_set_bndPfS_S_S__param_0];
	ld.param.u64 	%rd2, [_Z9k_set_bndPfS_S_S__param_1];
	ld.param.u64 	%rd3, [_Z9k_set_bndPfS_S_S__param_2];
	ld.param.u64 	%rd4, [_Z9k_set_bndPfS_S_S__param_3];
	mov.u32 	%r4, %ctaid.x;
	mov.u32 	%r5, %ntid.x;
	mov.u32 	%r6, %tid.x;
	mad.lo.s32 	%r7, %r4, %r5, %r6;
	add.s32 	%r1, %r7, 1;
	mov.u32 	%r8, %ctaid.y;
	mov.u32 	%r9, %ntid.y;
	mov.u32 	%r10, %tid.y;
	mad.lo.s32 	%r11, %r8, %r9, %r10;
	mov.u32 	%r12, %ctaid.z;
	mov.u32 	%r13, %ntid.z;
	mov.u32 	%r14, %tid.z;
	mad.lo.s32 	%r3, %r12, %r13, %r14;
	setp.gt.s32 	%p1, %r1, 192;
	max.u32 	%r15, %r11, %r3;
	setp.gt.u32 	%p2, %r15, 191;
	or.pred  	%p3, %p2, %p1;
	@%p3 bra 	$L__BB2_2;
	cvta.to.global.u64 	%rd5, %rd1;
	cvta.to.global.u64 	%rd6, %rd2;
	cvta.to.global.u64 	%rd7, %rd3;
	cvta.to.global.u64 	%rd8, %rd4;
	mad.lo.s32 	%r16, %r3, 194, %r11;
	mad.lo.s32 	%r17, %r16, 194, 37830;
	mul.wide.u32 	%rd9, %r17, 4;
	add.s64 	%rd10, %rd5, %rd9;
	ld.global.f32 	%f1, [%rd10+4];
	neg.f32 	%f2, %f1;
	st.global.f32 	[%rd10], %f2;
	ld.global.f32 	%f3, [%rd10+768];
	neg.f32 	%f4, %f3;
	st.global.f32 	[%rd10+772], %f4;
	add.s64 	%rd11, %rd6, %rd9;
	ld.global.f32 	%f5, [%rd11+4];
	st.global.f32 	[%rd11], %f5;
	ld.global.f32 	%f6, [%rd11+768];
	st.global.f32 	[%rd11+772], %f6;
	add.s64 	%rd12, %rd7, %rd9;
	ld.global.f32 	%f7, [%rd12+4];
	st.global.f32 	[%rd12], %f7;
	ld.global.f32 	%f8, [%rd12+768];
	st.global.f32 	[%rd12+772], %f8;
	mad.lo.s32 	%r18, %r3, 37636, 37636;
	cvt.u64.u32 	%rd13, %r18;
	cvt.s64.s32 	%rd14, %r1;
	add.s64 	%rd15, %rd14, %rd13;
	shl.b64 	%rd16, %rd15, 2;
	add.s64 	%rd17, %rd6, %rd16;
	ld.global.f32 	%f9, [%rd17+776];
	neg.f32 	%f10, %f9;
	add.s32 	%r19, %r18, %r1;
	mul.wide.s32 	%rd18, %r19, 4;
	add.s64 	%rd19, %rd6, %rd18;
	st.global.f32 	[%rd19], %f10;
	ld.global.f32 	%f11, [%rd19+148992];
	neg.f32 	%f12, %f11;
	st.global.f32 	[%rd19+149768], %f12;
	add.s64 	%rd20, %rd5, %rd16;
	ld.global.f32 	%f13, [%rd20+776];
	add.s64 	%rd21, %rd5, %rd18;
	st.global.f32 	[%rd21], %f13;
	ld.global.f32 	%f14, [%rd21+148992];
	st.global.f32 	[%rd21+149768], %f14;
	add.s64 	%rd22, %rd7, %rd16;
	ld.global.f32 	%f15, [%rd22+776];
	add.s64 	%rd23, %rd7, %rd18;
	st.global.f32 	[%rd23], %f15;
	ld.global.f32 	%f16, [%rd23+148992];
	st.global.f32 	[%rd23+149768], %f16;
	mul.lo.s32 	%r20, %r11, 194;
	cvt.u64.u32 	%rd24, %r20;
	add.s64 	%rd25, %rd14, %rd24;
	shl.b64 	%rd26, %rd25, 2;
	add.s64 	%rd27, %rd7, %rd26;
	ld.global.f32 	%f17, [%rd27+151320];
	neg.f32 	%f18, %f17;
	add.s32 	%r21, %r20, %r1;
	add.s32 	%r22, %r21, 194;
	mul.wide.s32 	%rd28, %r22, 4;
	add.s64 	%rd29, %rd7, %rd28;
	st.global.f32 	[%rd29], %f18;
	ld.global.f32 	%f19, [%rd27+28905224];
	neg.f32 	%f20, %f19;
	st.global.f32 	[%rd27+29055768], %f20;
	add.s64 	%rd30, %rd5, %rd26;
	ld.global.f32 	%f21, [%rd30+151320];
	add.s64 	%rd31, %rd5, %rd28;
	st.global.f32 	[%rd31], %f21;
	ld.global.f32 	%f22, [%rd30+28905224];
	st.global.f32 	[%rd30+29055768], %f22;
	add.s64 	%rd32, %rd6, %rd26;
	ld.global.f32 	%f23, [%rd32+151320];
	add.s64 	%rd33, %rd6, %rd28;
	st.global.f32 	[%rd33], %f23;
	ld.global.f32 	%f24, [%rd32+28905224];
	st.global.f32 	[%rd32+29055768], %f24;
	add.s64 	%rd34, %rd8, %rd9;
	ld.global.f32 	%f25, [%rd34+4];
	st.global.f32 	[%rd34], %f25;
	ld.global.f32 	%f26, [%rd34+768];
	st.global.f32 	[%rd34+772], %f26;
	add.s64 	%rd35, %rd8, %rd16;
	ld.global.f32 	%f27, [%rd35+776];
	add.s64 	%rd36, %rd8, %rd18;
	st.global.f32 	[%rd36], %f27;
	ld.global.f32 	%f28, [%rd36+148992];
	st.global.f32 	[%rd36+149768], %f28;
	add.s64 	%rd37, %rd8, %rd26;
	ld.global.f32 	%f29, [%rd37+151320];
	add.s64 	%rd38, %rd8, %rd28;
	st.global.f32 	[%rd38], %f29;
	ld.global.f32 	%f30, [%rd37+28905224];
	st.global.f32 	[%rd37+29055768], %f30;
$L__BB2_2:
	ret;

}
	// .globl	_Z5k_linPfPKfS1_ff
.visible .entry _Z5k_linPfPKfS1_ff(
	.param .u64 .ptr .align 1 _Z5k_linPfPKfS1_ff_param_0,
	.param .u64 .ptr .align 1 _Z5k_linPfPKfS1_ff_param_1,
	.param .u64 .ptr .align 1 _Z5k_linPfPKfS1_ff_param_2,
	.param .f32 _Z5k_linPfPKfS1_ff_param_3,
	.param .f32 _Z5k_linPfPKfS1_ff_param_4
)
{
	.reg .b32 	%r<17>;
	.reg .b32 	%f<17>;
	.reg .b64 	%rd<12>;

	ld.param.u64 	%rd1, [_Z5k_linPfPKfS1_ff_param_0];
	ld.param.u64 	%rd2, [_Z5k_linPfPKfS1_ff_param_1];
	ld.param.u64 	%rd3, [_Z5k_linPfPKfS1_ff_param_2];
	ld.param.f32 	%f1, [_Z5k_linPfPKfS1_ff_param_3];
	ld.param.f32 	%f2, [_Z5k_linPfPKfS1_ff_param_4];
	cvta.to.global.u64 	%rd4, %rd1;
	cvta.to.global.u64 	%rd5, %rd2;
	cvta.to.global.u64 	%rd6, %rd3;
	mov.u32 	%r1, %ctaid.x;
	mov.u32 	%r2, %ntid.x;
	mov.u32 	%r3, %tid.x;
	mad.lo.s32 	%r4, %r1, %r2, %r3;
	mov.u32 	%r5, %ctaid.y;
	mov.u32 	%r6, %ntid.y;
	mov.u32 	%r7, %tid.y;
	mad.lo.s32 	%r8, %r5, %r6, %r7;
	mov.u32 	%r9, %ctaid.z;
	mov.u32 	%r10, %ntid.z;
	mov.u32 	%r11, %tid.z;
	mad.lo.s32 	%r12, %r9, %r10, %r11;
	mad.lo.s32 	%r13, %r12, 194, %r8;
	mad.lo.s32 	%r14, %r13, 194, %r4;
	add.s32 	%r15, %r14, 37831;
	mul.wide.s32 	%rd7, %r15, 4;
	add.s64 	%rd8, %rd6, %rd7;
	ld.global.f32 	%f3, [%rd8];
	add.s32 	%r16, %r14, 37830;
	mul.wide.s32 	%rd9, %r16, 4;
	add.s64 	%rd10, %rd5, %rd9;
	ld.global.f32 	%f4, [%rd10];
	ld.global.f32 	%f5, [%rd10+8];
	add.f32 	%f6, %f4, %f5;
	ld.global.f32 	%f7, [%rd10+-772];
	add.f32 	%f8, %f6, %f7;
	ld.global.f32 	%f9, [%rd10+780];
	add.f32 	%f10, %f8, %f9;
	ld.global.f32 	%f11, [%rd10+-150540];
	add.f32 	%f12, %f10, %f11;
	ld.global.f32 	%f13, [%rd10+150548];
	add.f32 	%f14, %f12, %f13;
	fma.rn.f32 	%f15, %f1, %f14, %f3;
	div.rn.f32 	%f16, %f15, %f2;
	add.s64 	%rd11, %rd4, %rd7;
	st.global.f32 	[%rd11], %f16;
	ret;

}
	// .globl	_Z5k_divPKfS0_S0_PfS1_
.visible .entry _Z5k_divPKfS0_S0_PfS1_(
	.param .u64 .ptr .align 1 _Z5k_divPKfS0_S0_PfS1__param_0,
	.param .u64 .ptr .align 1 _Z5k_divPKfS0_S0_PfS1__param_1,
	.param .u64 .ptr .align 1 _Z5k_divPKfS0_S0_PfS1__param_2,
	.param .u64 .ptr .align 1 _Z5k_divPKfS0_S0_PfS1__param_3,
	.param .u64 .ptr .align 1 _Z5k_divPKfS0_S0_PfS1__param_4
)
{
	.reg .b32 	%r<20>;
	.reg .b32 	%f<13>;
	.reg .b64 	%rd<20>;

	ld.param.u64 	%rd1, [_Z5k_divPKfS0_S0_PfS1__param_0];
	ld.param.u64 	%rd2, [_Z5k_divPKfS0_S0_PfS1__param_1];
	ld.param.u64 	%rd3, [_Z5k_divPKfS0_S0_PfS1__param_2];
	ld.param.u64 	%rd4, [_Z5k_divPKfS0_S0_PfS1__param_3];
	ld.param.u64 	%rd5, [_Z5k_divPKfS0_S0_PfS1__param_4];
	cvta.to.global.u64 	%rd6, %rd5;
	cvta.to.global.u64 	%rd7, %rd4;
	cvta.to.global.u64 	%rd8, %rd3;
	cvta.to.global.u64 	%rd9, %rd2;
	cvta.to.global.u64 	%rd10, %rd1;
	mov.u32 	%r1, %ctaid.x;
	mov.u32 	%r2, %ntid.x;
	mov.u32 	%r3, %tid.x;
	mad.lo.s32 	%r4, %r1, %r2, %r3;
	mov.u32 	%r5, %ctaid.y;
	mov.u32 	%r6, %ntid.y;
	mov.u32 	%r7, %tid.y;
	mad.lo.s32 	%r8, %r5, %r6, %r7;
	mov.u32 	%r9, %ctaid.z;
	mov.u32 	%r10, %ntid.z;
	mov.u32 	%r11, %tid.z;
	mad.lo.s32 	%r12, %r9, %r10, %r11;
	mad.lo.s32 	%r13, %r12, 194, %r8;
	mad.lo.s32 	%r14, %r13, 194, %r4;
	add.s32 	%r15, %r14, 37832;
	mul.wide.s32 	%rd11, %r15, 4;
	add.s64 	%rd12, %rd10, %rd11;
	ld.global.f32 	%f1, [%rd12];
	ld.global.f32 	%f2, [%rd12+-8];
	sub.f32 	%f3, %f1, %f2;
	add.s32 	%r16, %r14, 38025;
	mul.wide.s32 	%rd13, %r16, 4;
	add.s64 	%rd14, %rd9, %rd13;
	ld.global.f32 	%f4, [%rd14];
	ld.global.f32 	%f5, [%rd14+-1552];
	sub.f32 	%f6, %f4, %f5;
	add.f32 	%f7, %f3, %f6;
	add.s32 	%r17, %r14, 75467;
	mul.wide.s32 	%rd15, %r17, 4;
	add.s64 	%rd16, %rd8, %rd15;
	ld.global.f32 	%f8, [%rd16];
	ld.global.f32 	%f9, [%rd16+-301088];
	sub.f32 	%f10, %f8, %f9;
	add.f32 	%f11, %f7, %f10;
	mul.f32 	%f12, %f11, 0fBF000000;
	add.s32 	%r18, %r14, 37831;
	mul.wide.s32 	%rd17, %r18, 4;
	add.s64 	%rd18, %rd7, %rd17;
	st.global.f32 	[%rd18], %f12;
	add.s64 	%rd19, %rd6, %rd17;
	mov.b32 	%r19, 0;
	st.global.u32 	[%rd19], %r19;
	ret;

}
	// .globl	_Z6k_projPfS_S_PKf
.visible .entry _Z6k_projPfS_S_PKf(
	.param .u64 .ptr .align 1 _Z6k_projPfS_S_PKf_param_0,
	.param .u64 .ptr .align 1 _Z6k_projPfS_S_PKf_param_1,
	.param .u64 .ptr .align 1 _Z6k_projPfS_S_PKf_param_2,
	.param .u64 .ptr .align 1 _Z6k_projPfS_S_PKf_param_3
)
{
	.reg .b32 	%r<17>;
	.reg .b32 	%f<19>;
	.reg .b64 	%rd<15>;

	ld.param.u64 	%rd1, [_Z6k_projPfS_S_PKf_param_0];
	ld.param.u64 	%rd2, [_Z6k_projPfS_S_PKf_param_1];
	ld.param.u64 	%rd3, [_Z6k_projPfS_S_PKf_param_2];
	ld.param.u64 	%rd4, [_Z6k_projPfS_S_PKf_param_3];
	cvta.to.global.u64 	%rd5, %rd3;
	cvta.to.global.u64 	%rd6, %rd2;
	cvta.to.global.u64 	%rd7, %rd1;
	cvta.to.global.u64 	%rd8, %rd4;
	mov.u32 	%r1, %ctaid.x;
	mov.u32 	%r2, %ntid.x;
	mov.u32 	%r3, %tid.x;
	mad.lo.s32 	%r4, %r1, %r2, %r3;
	mov.u32 	%r5, %ctaid.y;
	mov.u32 	%r6, %ntid.y;
	mov.u32 	%r7, %tid.y;
	mad.lo.s32 	%r8, %r5, %r6, %r7;
	mov.u32 	%r9, %ctaid.z;
	mov.u32 	%r10, %ntid.z;
	mov.u32 	%r11, %tid.z;
	mad.lo.s32 	%r12, %r9, %r10, %r11;
	mad.lo.s32 	%r13, %r12, 194, %r8;
	mad.lo.s32 	%r14, %r13, 194, %r4;
	add.s32 	%r15, %r14, 37832;
	mul.wide.s32 	%rd9, %r15, 4;
	add.s64 	%rd10, %rd8, %rd9;
	ld.global.f32 	%f1, [%rd10];
	ld.global.f32 	%f2, [%rd10+-8];
	sub.f32 	%f3, %f1, %f2;
	mul.f32 	%f4, %f3, 0f3F000000;
	add.s32 	%r16, %r14, 37831;
	mul.wide.s32 	%rd11, %r16, 4;
	add.s64 	%rd12, %rd7, %rd11;
	ld.global.f32 	%f5, [%rd12];
	sub.f32 	%f6, %f5, %f4;
	st.global.f32 	[%rd12], %f6;
	ld.global.f32 	%f7, [%rd10+772];
	ld.global.f32 	%f8, [%rd10+-780];
	sub.f32 	%f9, %f7, %f8;
	mul.f32 	%f10, %f9, 0f3F000000;
	add.s64 	%rd13, %rd6, %rd11;
	ld.global.f32 	%f11, [%rd13];
	sub.f32 	%f12, %f11, %f10;
	st.global.f32 	[%rd13], %f12;
	ld.global.f32 	%f13, [%rd10+150540];
	ld.global.f32 	%f14, [%rd10+-150548];
	sub.f32 	%f15, %f13, %f14;
	mul.f32 	%f16, %f15, 0f3F000000;
	add.s64 	%rd14, %rd5, %rd11;
	ld.global.f32 	%f17, [%rd14];
	sub.f32 	%f18, %f17, %f16;
	st.global.f32 	[%rd14], %f18;
	ret;

}
	// .globl	_Z7k_adv3dPfPKfS1_S1_S1_f
.visible .entry _Z7k_adv3dPfPKfS1_S1_S1_f(
	.param .u64 .ptr .align 1 _Z7k_adv3dPfPKfS1_S1_S1_f_param_0,
	.param .u64 .ptr .align 1 _Z7k_adv3dPfPKfS1_S1_S1_f_param_1,
	.param .u64 .ptr .align 1 _Z7k_adv3dPfPKfS1_S1_S1_f_param_2,
	.param .u64 .ptr .align 1 _Z7k_adv3dPfPKfS1_S1_S1_f_param_3,
	.param .u64 .ptr .align 1 _Z7k_adv3dPfPKfS1_S1_S1_f_param_4,
	.param .f32 _Z7k_adv3dPfPKfS1_S1_S1_f_param_5
)
{
	.reg .pred 	%p<4>;
	.reg .b32 	%r<26>;
	.reg .b32 	%f<55>;
	.reg .b64 	%rd<18>;

	ld.param.u64 	%rd1, [_Z7k_adv3dPfPKfS1_S1_S1_f_param_0];
	ld.param.u64 	%rd2, [_Z7k_adv3dPfPKfS1_S1_S1_f_param_1];
	ld.param.u64 	%rd3, [_Z7k_adv3dPfPKfS1_S1_S1_f_param_2];
	ld.param.u64 	%rd4, [_Z7k_adv3dPfPKfS1_S1_S1_f_param_3];
	ld.param.u64 	%rd5, [_Z7k_adv3dPfPKfS1_S1_S1_f_param_4];
	ld.param.f32 	%f1, [_Z7k_adv3dPfPKfS1_S1_S1_f_param_5];
	mov.u32 	%r4, %ctaid.x;
	mov.u32 	%r5, %ntid.x;
	mov.u32 	%r6, %tid.x;
	mad.lo.s32 	%r7, %r4, %r5, %r6;
	add.s32 	%r1, %r7, 1;
	mov.u32 	%r8, %ctaid.y;
	mov.u32 	%r9, %ntid.y;
	mov.u32 	%r10, %tid.y;
	mad.lo.s32 	%r11, %r8, %r9, %r10;
	mov.u32 	%r12, %ctaid.z;
	mov.u32 	%r13, %ntid.z;
	mov.u32 	%r14, %tid.z;
	mad.lo.s32 	%r3, %r12, %r13, %r14;
	setp.gt.s32 	%p1, %r1, 192;
	max.u32 	%r15, %r11, %r3;
	setp.gt.u32 	%p2, %r15, 191;
	or.pred  	%p3, %p2, %p1;
	@%p3 bra 	$L__BB6_2;
	cvta.to.global.u64 	%rd6, %rd3;
	cvta.to.global.u64 	%rd7, %rd4;
	cvta.to.global.u64 	%rd8, %rd5;
	cvta.to.global.u64 	%rd9, %rd2;
	cvta.to.global.u64 	%rd10, %rd1;
	add.s32 	%r16, %r3, 1;
	add.s32 	%r17, %r11, 1;
	cvt.rn.f32.s32 	%f2, %r1;
	mad.lo.s32 	%r18, %r3, 194, %r17;
	mad.lo.s32 	%r19, %r18, 194, %r1;
	add.s32 	%r20, %r19, 37636;
	mul.wide.s32 	%rd11, %r20, 4;
	add.s64 	%rd12, %rd6, %rd11;
	ld.global.f32 	%f3, [%rd12];
	mul.f32 	%f4, %f1, %f3;
	sub.f32 	%f5, %f2, %f4;
	cvt.rn.f32.u32 	%f6, %r17;
	add.s64 	%rd13, %rd7, %rd11;
	ld.global.f32 	%f7, [%rd13];
	mul.f32 	%f8, %f1, %f7;
	sub.f32 	%f9, %f6, %f8;
	cvt.rn.f32.u32 	%f10, %r16;
	add.s64 	%rd14, %rd8, %rd11;
	ld.global.f32 	%f11, [%rd14];
	mul.f32 	%f12, %f1, %f11;
	sub.f32 	%f13, %f10, %f12;
	max.f32 	%f14, %f5, 0f3F000000;
	min.f32 	%f15, %f14, 0f43408000;
	max.f32 	%f16, %f9, 0f3F000000;
	min.f32 	%f17, %f16, 0f43408000;
	max.f32 	%f18, %f13, 0f3F000000;
	min.f32 	%f19, %f18, 0f43408000;
	cvt.rmi.f32.f32 	%f20, %f15;
	cvt.rzi.s32.f32 	%r21, %f20;
	cvt.rmi.f32.f32 	%f21, %f17;
	cvt.rzi.s32.f32 	%r22, %f21;
	cvt.rmi.f32.f32 	%f22, %f19;
	cvt.rzi.s32.f32 	%r23, %f22;
	cvt.rn.f32.s32 	%f23, %r21;
	sub.f32 	%f24, %f15, %f23;
	mov.f32 	%f25, 0f3F800000;
	sub.f32 	%f26, %f25, %f24;
	cvt.rn.f32.s32 	%f27, %r22;
	sub.f32 	%f28, %f17, %f27;
	sub.f32 	%f29, %f25, %f28;
	cvt.rn.f32.s32 	%f30, %r23;
	sub.f32 	%f31, %f19, %f30;
	sub.f32 	%f32, %f25, %f31;
	mad.lo.s32 	%r24, %r23, 194, %r22;
	mad.lo.s32 	%r25, %r24, 194, %r21;
	mul.wide.s32 	%rd15, %r25, 4;
	add.s64 	%rd16, %rd9, %rd15;
	ld.global.f32 	%f33, [%rd16];
	ld.global.f32 	%f34, [%rd16+4];
	ld.global.f32 	%f35, [%rd16+776];
	ld.global.f32 	%f36, [%rd16+780];
	ld.global.f32 	%f37, [%rd16+150544];
	ld.global.f32 	%f38, [%rd16+150548];
	ld.global.f32 	%f39, [%rd16+151320];
	ld.global.f32 	%f40, [%rd16+151324];
	mul.f32 	%f41, %f33, %f26;
	fma.rn.f32 	%f42, %f34, %f24, %f41;
	mul.f32 	%f43, %f35, %f26;
	fma.rn.f32 	%f44, %f36, %f24, %f43;
	mul.f32 	%f45, %f37, %f26;
	fma.rn.f32 	%f46, %f24, %f38, %f45;
	mul.f32 	%f47, %f24, %f40;
	fma.rn.f32 	%f48, %f26, %f39, %f47;
	mul.f32 	%f49, %f28, %f44;
	fma.rn.f32 	%f50, %f29, %f42, %f49;
	mul.f32 	%f51, %f28, %f48;
	fma.rn.f32 	%f52, %f29, %f46, %f51;
	mul.f32 	%f53, %f31, %f52;
	fma.rn.f32 	%f54, %f32, %f50, %f53;
	add.s64 	%rd17, %rd10, %rd11;
	st.global.f32 	[%rd17], %f54;
$L__BB6_2:
	ret;

}
	// .globl	_Z11k_clear_acciiPf
.visible .entry _Z11k_clear_acciiPf(
	.param .u32 _Z11k_clear_acciiPf_param_0,
	.param .u32 _Z11k_clear_acciiPf_param_1,
	.param .u64 .ptr .align 1 _Z11k_clear_acciiPf_param_2
)
{
	.reg .pred 	%p<2>;
	.reg .b32 	%r<9>;
	.reg .b64 	%rd<5>;

	ld.param.u32 	%r2, [_Z11k_clear_acciiPf_param_0];
	ld.param.u32 	%r3, [_Z11k_clear_acciiPf_param_1];
	ld.param.u64 	%rd1, [_Z11k_clear_acciiPf_param_2];
	mov.u32 	%r4, %ctaid.x;
	mov.u32 	%r5, %ntid.x;
	mov.u32 	%r6, %tid.x;
	mad.lo.s32 	%r1, %r4, %r5, %r6;
	mul.lo.s32 	%r7, %r3, %r2;
	setp.ge.s32 	%p1, %r1, %r7;
	@%p1 bra 	$L__BB7_2;
	cvta.to.global.u64 	%rd2, %rd1;
	mul.wide.s32 	%rd3, %r1, 4;
	add.s64 	%rd4, %rd2, %rd3;
	mov.b32 	%r8, 0;
	st.global.u32 	[%rd4], %r8;
$L__BB7_2:
	ret;

}
	// .globl	_Z16k_iso_accumulateiiifffPKfPf
.visible .entry _Z16k_iso_accumulateiiifffPKfPf(
	.param .u32 _Z16k_iso_accumulateiiifffPKfPf_param_0,
	.param .u32 _Z16k_iso_accumulateiiifffPKfPf_param_1,
	.param .u32 _Z16k_iso_accumulateiiifffPKfPf_param_2,
	.param .f32 _Z16k_iso_accumulateiiifffPKfPf_param_3,
	.param .f32 _Z16k_iso_accumulateiiifffPKfPf_param_4,
	.param .f32 _Z16k_iso_accumulateiiifffPKfPf_param_5,
	.param .u64 .ptr .align 1 _Z16k_iso_accumulateiiifffPKfPf_param_6,
	.param .u64 .ptr .align 1 _Z16k_iso_accumulateiiifffPKfPf_param_7
)
{
	.reg .pred 	%p<29>;
	.reg .b32 	%r<32>;
	.reg .b32 	%f<37>;
	.reg .b64 	%rd<21>;

	ld.param.u32 	%r9, [_Z16k_iso_accumulateiiifffPKfPf_param_0];
	ld.param.u32 	%r7, [_Z16k_iso_accumulateiiifffPKfPf_param_1];
	ld.param.u32 	%r8, [_Z16k_iso_accumulateiiifffPKfPf_param_2];
	ld.param.f32 	%f6, [_Z16k_iso_accumulateiiifffPKfPf_param_3];
	ld.param.f32 	%f7, [_Z16k_iso_accumulateiiifffPKfPf_param_4];
	ld.param.f32 	%f8, [_Z16k_iso_accumulateiiifffPKfPf_param_5];
	ld.param.u64 	%rd2, [_Z16k_iso_accumulateiiifffPKfPf_param_6];
	ld.param.u64 	%rd3, [_Z16k_iso_accumulateiiifffPKfPf_param_7];
	cvta.to.global.u64 	%rd1, %rd3;
	mov.u32 	%r11, %ctaid.x;
	mov.u32 	%r12, %ntid.x;
	mov.u32 	%r13, %tid.x;
	mad.lo.s32 	%r14, %r11, %r12, %r13;
	add.s32 	%r1, %r14, 1;
	mov.u32 	%r15, %ctaid.y;
	mov.u32 	%r16, %ntid.y;
	mov.u32 	%r17, %tid.y;
	mad.lo.s32 	%r18, %r15, %r16, %r17;
	add.s32 	%r2, %r18, 1;
	mov.u32 	%r20, %ctaid.z;
	mov.u32 	%r21, %ntid.z;
	mov.u32 	%r22, %tid.z;
	mad.lo.s32 	%r23, %r20, %r21, %r22;
	add.s32 	%r3, %r23, 1;
	setp.gt.s32 	%p4, %r1, %r9;
	max.s32 	%r24, %r18, %r23;
	setp.ge.s32 	%p5, %r24, %r9;
	or.pred  	%p6, %p5, %p4;
	@%p6 bra 	$L__BB8_10;
	cvta.to.global.u64 	%rd4, %rd2;
	mad.lo.s32 	%r25, %r3, 194, %r2;
	mad.lo.s32 	%r26, %r25, 194, %r1;
	mul.wide.s32 	%rd5, %r26, 4;
	add.s64 	%rd6, %rd4, %rd5;
	ld.global.nc.f32 	%f9, [%rd6];
	max.f32 	%f10, %f9, 0f00000000;
	sqrt.rn.f32 	%f1, %f10;
	setp.le.f32 	%p7, %f1, 0f00000000;
	@%p7 bra 	$L__BB8_10;
	cvt.rn.f32.s32 	%f11, %r1;
	cvt.rn.f32.u32 	%f12, %r2;
	sub.f32 	%f13, %f11, %f12;
	fma.rn.f32 	%f14, %f13, %f6, %f7;
	add.f32 	%f15, %f11, %f12;
	mul.f32 	%f16, %f15, 0f3F000000;
	cvt.rn.f32.u32 	%f17, %r3;
	sub.f32 	%f18, %f16, %f17;
	fma.rn.f32 	%f19, %f6, %f18, %f8;
	cvt.rmi.f32.f32 	%f20, %f14;
	cvt.rzi.s32.f32 	%r4, %f20;
	cvt.rmi.f32.f32 	%f21, %f19;
	cvt.rzi.s32.f32 	%r5, %f21;
	cvt.rn.f32.s32 	%f22, %r4;
	sub.f32 	%f2, %f14, %f22;
	cvt.rn.f32.s32 	%f23, %r5;
	sub.f32 	%f3, %f19, %f23;
	add.s32 	%r6, %r5, 1;
	mov.f32 	%f24, 0f3F800000;
	sub.f32 	%f4, %f24, %f2;
	sub.f32 	%f5, %f24, %f3;
	setp.gt.s32 	%p8, %r4, -1;
	setp.lt.s32 	%p9, %r4, %r7;
	and.pred  	%p1, %p8, %p9;
	setp.gt.s32 	%p10, %r5, -1;
	setp.lt.s32 	%p11, %r5, %r8;
	and.pred  	%p2, %p10, %p11;
	and.pred  	%p13, %p1, %p2;
	not.pred 	%p14, %p13;
	@%p14 bra 	$L__BB8_4;
	mad.lo.s32 	%r27, %r5, %r7, %r4;
	mul.wide.s32 	%rd7, %r27, 4;
	add.s64 	%rd8, %rd1, %rd7;
	mul.f32 	%f25, %f4, %f5;
	mul.f32 	%f26, %f25, %f1;
	atom.global.add.f32 	%f27, [%rd8], %f26;
$L__BB8_4:
	setp.gt.s32 	%p15, %r4, -2;
	add.s32 	%r28, %r4, 1;
	setp.lt.s32 	%p16, %r28, %r7;
	and.pred  	%p3, %p15, %p16;
	and.pred  	%p17, %p3, %p2;
	not.pred 	%p18, %p17;
	@%p18 bra 	$L__BB8_6;
	mul.lo.s32 	%r29, %r5, %r7;
	cvt.s64.s32 	%rd9, %r29;
	cvt.s64.s32 	%rd10, %r4;
	add.s64 	%rd11, %rd9, %rd10;
	shl.b64 	%rd12, %rd11, 2;
	add.s64 	%rd13, %rd1, %rd12;
	mul.f32 	%f28, %f2, %f5;
	mul.f32 	%f29, %f28, %f1;
	atom.global.add.f32 	%f30, [%rd13+4], %f29;
$L__BB8_6:
	setp.lt.s32 	%p19, %r5, -1;
	not.pred 	%p20, %p1;
	or.pred  	%p21, %p20, %p19;
	setp.ge.s32 	%p22, %r6, %r8;
	or.pred  	%p23, %p21, %p22;
	@%p23 bra 	$L__BB8_8;
	mad.lo.s32 	%r30, %r6, %r7, %r4;
	mul.wide.s32 	%rd14, %r30, 4;
	add.s64 	%rd15, %rd1, %rd14;
	mul.f32 	%f31, %f4, %f3;
	mul.f32 	%f32, %f31, %f1;
	atom.global.add.f32 	%f33, [%rd15], %f32;
$L__BB8_8:
	setp.ge.s32 	%p24, %r6, %r8;
	setp.lt.s32 	%p25, %r5, -1;
	not.pred 	%p26, %p3;
	or.pred  	%p27, %p26, %p25;
	or.pred  	%p28, %p27, %p24;
	@%p28 bra 	$L__BB8_10;
	mul.lo.s32 	%r31, %r6, %r7;
	cvt.s64.s32 	%rd16, %r31;
	cvt.s64.s32 	%rd17, %r4;
	add.s64 	%rd18, %rd16, %rd17;
	shl.b64 	%rd19, %rd18, 2;
	add.s64 	%rd20, %rd1, %rd19;
	mul.f32 	%f34, %f2, %f3;
	mul.f32 	%f35, %f34, %f1;
	atom.global.add.f32 	%f36, [%rd20+4], %f35;
$L__BB8_10:
	ret;

}
	// .globl	_Z17k_finalize_screeniifiPKfPtf
.visible .entry _Z17k_finalize_screeniifiPKfPtf(
	.param .u32 _Z17k_finalize_screeniifiPKfPtf_param_0,
	.param .u32 _Z17k_finalize_screeniifiPKfPtf_param_1,
	.param .f32 _Z17k_finalize_screeniifiPKfPtf_param_2,
	.param .u32 _Z17k_finalize_screeniifiPKfPtf_param_3,
	.param .u64 .ptr .align 1 _Z17k_finalize_screeniifiPKfPtf_param_4,
	.param .u64 .ptr .align 1 _Z17k_finalize_screeniifiPKfPtf_param_5,
	.param .f32 _Z17k_finalize_screeniifiPKfPtf_param_6
)
{
	.reg .pred 	%p<23>;
	.reg .b32 	%r<28>;
	.reg .b32 	%f<98>;
	.reg .b64 	%rd<9>;

	ld.param.u32 	%r3, [_Z17k_finalize_screeniifiPKfPtf_param_0];
	ld.param.u32 	%r4, [_Z17k_finalize_screeniifiPKfPtf_param_1];
	ld.param.f32 	%f10, [_Z17k_finalize_screeniifiPKfPtf_param_2];
	ld.param.u32 	%r2, [_Z17k_finalize_screeniifiPKfPtf_param_3];
	ld.param.u64 	%rd1, [_Z17k_finalize_screeniifiPKfPtf_param_4];
	ld.param.u64 	%rd2, [_Z17k_finalize_screeniifiPKfPtf_param_5];
	ld.param.f32 	%f11, [_Z17k_finalize_screeniifiPKfPtf_param_6];
	mov.u32 	%r5, %ctaid.x;
	mov.u32 	%r6, %ntid.x;
	mov.u32 	%r7, %tid.x;
	mad.lo.s32 	%r1, %r5, %r6, %r7;
	mul.lo.s32 	%r8, %r4, %r3;
	setp.ge.s32 	%p1, %r1, %r8;
	mov.f32 	%f97, 0f3F800000;
	@%p1 bra 	$L__BB9_10;
	cvta.to.global.u64 	%rd3, %rd1;
	mul.wide.s32 	%rd4, %r1, 4;
	add.s64 	%rd5, %rd3, %rd4;
	ld.global.f32 	%f13, [%rd5];
	neg.f32 	%f14, %f10;
	mul.f32 	%f15, %f13, %f14;
	fma.rn.f32 	%f16, %f15, 0f3BBB989D, 0f3F000000;
	cvt.sat.f32.f32 	%f17, %f16;
	mov.f32 	%f18, 0f4B400001;
	mov.f32 	%f19, 0f437C0000;
	fma.rm.f32 	%f20, %f17, %f19, %f18;
	add.f32 	%f21, %f20, 0fCB40007F;
	neg.f32 	%f22, %f21;
	fma.rn.f32 	%f23, %f15, 0f3FB8AA3B, %f22;
	fma.rn.f32 	%f24, %f15, 0f32A57060, %f23;
	mov.b32 	%r9, %f20;
	shl.b32 	%r10, %r9, 23;
	mov.b32 	%f25, %r10;
	ex2.approx.ftz.f32 	%f26, %f24;
	mul.f32 	%f27, %f26, %f25;
	mov.f32 	%f12, 0f3F800000;
	sub.f32 	%f1, %f12, %f27;
	mul.f32 	%f28, %f11, 0f3F000000;
	cvt.rzi.f32.f32 	%f29, %f28;
	add.f32 	%f30, %f29, %f29;
	sub.f32 	%f31, %f11, %f30;
	abs.f32 	%f2, %f31;
	abs.f32 	%f3, %f1;
	setp.lt.f32 	%p2, %f3, 0f00800000;
	mul.f32 	%f32, %f3, 0f4B800000;
	selp.f32 	%f33, %f32, %f3, %p2;
	selp.f32 	%f34, 0fC1C00000, 0f00000000, %p2;
	mov.b32 	%r11, %f33;
	add.s32 	%r12, %r11, -1060439283;
	and.b32  	%r13, %r12, -8388608;
	sub.s32 	%r14, %r11, %r13;
	mov.b32 	%f35, %r14;
	cvt.rn.f32.s32 	%f36, %r13;
	fma.rn.f32 	%f37, %f36, 0f34000000, %f34;
	add.f32 	%f38, %f35, 0fBF800000;
	add.f32 	%f39, %f35, 0f3F800000;
	rcp.approx.ftz.f32 	%f40, %f39;
	add.f32 	%f41, %f38, %f38;
	mul.f32 	%f42, %f41, %f40;
	mul.f32 	%f43, %f42, %f42;
	sub.f32 	%f44, %f38, %f42;
	add.f32 	%f45, %f44, %f44;
	neg.f32 	%f46, %f42;
	fma.rn.f32 	%f47, %f46, %f38, %f45;
	mul.rn.f32 	%f48, %f40, %f47;
	fma.rn.f32 	%f49, %f43, 0f3A2C32E4, 0f3B52E7DB;
	fma.rn.f32 	%f50, %f49, %f43, 0f3C93BB73;
	fma.rn.f32 	%f51, %f50, %f43, 0f3DF6384F;
	mul.rn.f32 	%f52, %f51, %f43;
	fma.rn.f32 	%f53, %f42, 0f3FB8AA3B, %f37;
	sub.f32 	%f54, %f37, %f53;
	fma.rn.f32 	%f55, %f42, 0f3FB8AA3B, %f54;
	fma.rn.f32 	%f56, %f48, 0f3FB8AA3B, %f55;
	fma.rn.f32 	%f57, %f42, 0f32A55E34, %f56;
	mul.f32 	%f58, %f52, 0f40400000;
	fma.rn.f32 	%f59, %f58, %f48, %f57;
	fma.rn.f32 	%f60, %f52, %f42, %f59;
	add.rn.f32 	%f61, %f53, %f60;
	neg.f32 	%f62, %f53;
	add.rn.f32 	%f63, %f61, %f62;
	neg.f32 	%f64, %f63;
	add.rn.f32 	%f65, %f60, %f64;
	mul.rn.f32 	%f66, %f61, %f11;
	neg.f32 	%f67, %f66;
	fma.rn.f32 	%f68, %f61, %f11, %f67;
	fma.rn.f32 	%f69, %f65, %f11, %f68;
	cvt.rni.f32.f32 	%f70, %f66;
	sub.f32 	%f71, %f66, %f70;
	add.f32 	%f72, %f71, %f69;
	fma.rn.f32 	%f73, %f72, 0f391FCB8E, 0f3AAF85ED;
	fma.rn.f32 	%f74, %f73, %f72, 0f3C1D9856;
	fma.rn.f32 	%f75, %f74, %f72, 0f3D6357BB;
	fma.rn.f32 	%f76, %f75, %f72, 0f3E75FDEC;
	fma.rn.f32 	%f77, %f76, %f72, 0f3F317218;
	fma.rn.f32 	%f78, %f77, %f72, 0f3F800000;
	cvt.rzi.s32.f32 	%r15, %f70;
	setp.gt.f32 	%p3, %f70, 0f00000000;
	selp.b32 	%r16, 0, -2097152000, %p3;
	add.s32 	%r17, %r16, 2130706432;
	mov.b32 	%f79, %r17;
	mul.f32 	%f80, %f78, %f79;
	shl.b32 	%r18, %r15, 23;
	sub.s32 	%r19, %r18, %r16;
	mov.b32 	%f81, %r19;
	mul.f32 	%f82, %f80, %f81;
	abs.f32 	%f83, %f66;
	setp.gt.f32 	%p4, %f83, 0f43180000;
	setp.lt.f32 	%p5, %f66, 0f00000000;
	selp.f32 	%f84, 0f00000000, 0f7F800000, %p5;
	selp.f32 	%f4, %f84, %f82, %p4;
	setp.eq.f32 	%p6, %f1, 0f3F800000;
	setp.eq.f32 	%p7, %f11, 0f00000000;
	or.pred  	%p8, %p7, %p6;
	@%p8 bra 	$L__BB9_9;
	setp.num.f32 	%p9, %f3, %f3;
	abs.f32 	%f85, %f11;
	setp.num.f32 	%p10, %f85, %f85;
	and.pred  	%p11, %p9, %p10;
	@%p11 bra 	$L__BB9_4;
	add.rn.f32 	%f97, %f1, %f11;
	bra.uni 	$L__BB9_9;
$L__BB9_4:
	setp.neu.f32 	%p12, %f1, 0f00000000;
	setp.neu.f32 	%p13, %f3, 0f7F800000;
	and.pred  	%p14, %p12, %p13;
	@%p14 bra 	$L__BB9_6;
	setp.neu.f32 	%p21, %f2, 0f3F800000;
	add.f32 	%f90, %f1, %f1;
	mov.b32 	%r20, %f90;
	setp.lt.f32 	%p22, %f11, 0f00000000;
	xor.b32  	%r21, %r20, 2139095040;
	selp.b32 	%r22, %r21, %r20, %p22;
	and.b32  	%r23, %r22, 2147483647;
	selp.b32 	%r24, %r23, %r22, %p21;
	mov.b32 	%f97, %r24;
	bra.uni 	$L__BB9_9;
$L__BB9_6:
	setp.eq.f32 	%p15, %f1, 0fBF800000;
	setp.eq.f32 	%p16, %f85, 0f7F800000;
	and.pred  	%p17, %p15, %p16;
	@%p17 bra 	$L__BB9_9;
	setp.geu.f32 	%p18, %f1, 0f00000000;
	mov.f32 	%f97, %f4;
	@%p18 bra 	$L__BB9_9;
	setp.neu.f32 	%p19, %f2, 0f3F800000;
	neg.f32 	%f87, %f4;
	selp.f32 	%f88, %f4, %f87, %p19;
	cvt.rmi.f32.f32 	%f89, %f11;
	setp.neu.f32 	%p20, %f11, %f89;
	selp.f32 	%f97, 0f7FFFFFFF, %f88, %p20;
$L__BB9_9:
	max.f32 	%f91, %f97, 0f00000000;
	min.f32 	%f92, %f91, 0f3F800000;
	cvt.rn.f32.s32 	%f93, %r2;
	fma.rn.f32 	%f94, %f92, %f93, 0f3F000000;
	cvt.rmi.f32.f32 	%f95, %f94;
	cvt.rzi.s32.f32 	%r25, %f95;
	max.s32 	%r26, %r25, 0;
	min.s32 	%r27, %r26, %r2;
	cvta.to.global.u64 	%rd6, %rd2;
	mul.wide.s32 	%rd7, %r1, 2;
	add.s64 	%rd8, %rd6, %rd7;
	st.global.u16 	[%rd8], %r27;
$L__BB9_10:
	ret;

}
	// .globl	_Z17k_seed_turbulencePfS_S_S_ffffj
.visible .entry _Z17k_seed_turbulencePfS_S_S_ffffj(
	.param .u64 .ptr .align 1 _Z17k_seed_turbulencePfS_S_S_ffffj_param_0,
	.param .u64 .ptr .align 1 _Z17k_seed_turbulencePfS_S_S_ffffj_param_1,
	.param .u64 .ptr .align 1 _Z17k_seed_turbulencePfS_S_S_ffffj_param_2,
	.param .u64 .ptr .align 1 _Z17k_seed_turbulencePfS_S_S_ffffj_param_3,
	.param .f32 _Z17k_seed_turbulencePfS_S_S_ffffj_param_4,
	.param .f32 _Z17k_seed_turbulencePfS_S_S_ffffj_param_5,
	.param .f32 _Z17k_seed_turbulencePfS_S_S_ffffj_param_6,
	.param .f32 _Z17k_seed_turbulencePfS_S_S_ffffj_param_7,
	.param .u32 _Z17k_seed_turbulencePfS_S_S_ffffj_param_8
)
{
	.local .align 4 .b8 	__local_depot10[28];
	.reg .b64 	%SP;
	.reg .b64 	%SPL;
	.reg .pred 	%p<76>;
	.reg .b32 	%r<400>;
	.reg .b32 	%f<278>;
	.reg .b64 	%rd<182>;
	.reg .b64 	%fd<19>;

	mov.u64 	%SPL, __local_depot10;
	ld.param.u64 	%rd68, [_Z17k_seed_turbulencePfS_S_S_ffffj_param_3];
	ld.param.f32 	%f57, [_Z17k_seed_turbulencePfS_S_S_ffffj_param_4];
	ld.param.f32 	%f58, [_Z17k_seed_turbulencePfS_S_S_ffffj_param_5];
	ld.param.f32 	%f59, [_Z17k_seed_turbulencePfS_S_S_ffffj_param_6];
	ld.param.f32 	%f60, [_Z17k_seed_turbulencePfS_S_S_ffffj_param_7];
	ld.param.u32 	%r126, [_Z17k_seed_turbulencePfS_S_S_ffffj_param_8];
	add.u64 	%rd1, %SPL, 0;
	mov.u32 	%r127, %ctaid.x;
	mov.u32 	%r128, %ntid.x;
	mov.u32 	%r129, %tid.x;
	mad.lo.s32 	%r130, %r127, %r128, %r129;
	add.s32 	%r1, %r130, 1;
	mov.u32 	%r131, %ctaid.y;
	mov.u32 	%r132, %ntid.y;
	mov.u32 	%r133, %tid.y;
	mad.lo.s32 	%r134, %r131, %r132, %r133;
	mov.u32 	%r135, %ctaid.z;
	mov.u32 	%r136, %ntid.z;
	mov.u32 	%r137, %tid.z;
	mad.lo.s32 	%r3, %r135, %r136, %r137;
	setp.gt.s32 	%p1, %r1, 192;
	max.u32 	%r138, %r134, %r3;
	setp.gt.u32 	%p2, %r138, 191;
	or.pred  	%p3, %p2, %p1;
	@%p3 bra 	$L__BB10_74;
	add.s32 	%r4, %r3, 1;
	add.s32 	%r5, %r134, 1;
	cvt.rn.f32.s32 	%f61, %r1;
	add.f32 	%f62, %f61, 0fBF000000;
	div.rn.f32 	%f1, %f62, 0f43400000;
	cvt.rn.f32.u32 	%f63, %r5;
	add.f32 	%f64, %f63, 0fBF000000;
	div.rn.f32 	%f2, %f64, 0f43400000;
	cvt.rn.f32.u32 	%f65, %r4;
	add.f32 	%f66, %f65, 0fBF000000;
	div.rn.f32 	%f3, %f66, 0f43400000;
	mul.f32 	%f4, %f1, 0f40C90FDB;
	mul.f32 	%f5, %f2, 0f40C90FDB;
	mul.f32 	%f6, %f3, 0f40C90FDB;
	mul.f32 	%f67, %f6, 0f3F22F983;
	cvt.rni.s32.f32 	%r379, %f67;
	cvt.rn.f32.s32 	%f68, %r379;
	fma.rn.f32 	%f69, %f68, 0fBFC90FDA, %f6;
	fma.rn.f32 	%f70, %f68, 0fB3A22168, %f69;
	fma.rn.f32 	%f272, %f68, 0fA7C234C5, %f70;
	abs.f32 	%f8, %f6;
	setp.ltu.f32 	%p4, %f8, 0f47CE4780;
	mov.u32 	%r367, %r379;
	mov.f32 	%f269, %f272;
	@%p4 bra 	$L__BB10_9;
	setp.neu.f32 	%p5, %f8, 0f7F800000;
	@%p5 bra 	$L__BB10_4;
	mov.f32 	%f73, 0f00000000;
	mul.rn.f32 	%f269, %f6, %f73;
	mov.b32 	%r367, 0;
	bra.uni 	$L__BB10_9;
$L__BB10_4:
	mov.b32 	%r7, %f6;
	shl.b32 	%r140, %r7, 8;
	or.b32  	%r8, %r140, -2147483648;
	mov.b64 	%rd157, 0;
	mov.b32 	%r364, 0;
	mov.u64 	%rd155, __cudart_i2opi_f;
	mov.u64 	%rd156, %rd1;
$L__BB10_5:
	.pragma "nounroll";
	ld.global.nc.u32 	%r141, [%rd155];
	mad.wide.u32 	%rd72, %r141, %r8, %rd157;
	shr.u64 	%rd157, %rd72, 32;
	st.local.u32 	[%rd156], %rd72;
	add.s32 	%r364, %r364, 1;
	add.s64 	%rd156, %rd156, 4;
	add.s64 	%rd155, %rd155, 4;
	setp.ne.s32 	%p6, %r364, 6;
	@%p6 bra 	$L__BB10_5;
	shr.u32 	%r142, %r7, 23;
	st.local.u32 	[%rd1+24], %rd157;
	and.b32  	%r11, %r142, 31;
	and.b32  	%r143, %r142, 224;
	add.s32 	%r144, %r143, -128;
	shr.u32 	%r145, %r144, 5;
	mul.wide.u32 	%rd73, %r145, 4;
	sub.s64 	%rd8, %rd1, %rd73;
	ld.local.u32 	%r365, [%rd8+24];
	ld.local.u32 	%r366, [%rd8+20];
	setp.eq.s32 	%p7, %r11, 0;
	@%p7 bra 	$L__BB10_8;
	shf.l.wrap.b32 	%r365, %r366, %r365, %r11;
	ld.local.u32 	%r146, [%rd8+16];
	shf.l.wrap.b32 	%r366, %r146, %r366, %r11;
$L__BB10_8:
	shr.u32 	%r147, %r365, 30;
	shf.l.wrap.b32 	%r148, %r366, %r365, 2;
	shl.b32 	%r149, %r366, 2;
	shr.u32 	%r150, %r148, 31;
	add.s32 	%r151, %r150, %r147;
	neg.s32 	%r152, %r151;
	setp.lt.s32 	%p8, %r7, 0;
	selp.b32 	%r367, %r152, %r151, %p8;
	xor.b32  	%r153, %r148, %r7;
	shr.s32 	%r154, %r148, 31;
	xor.b32  	%r155, %r154, %r148;
	xor.b32  	%r156, %r154, %r149;
	cvt.u64.u32 	%rd74, %r155;
	shl.b64 	%rd75, %rd74, 32;
	cvt.u64.u32 	%rd76, %r156;
	or.b64  	%rd77, %rd75, %rd76;
	cvt.rn.f64.s64 	%fd1, %rd77;
	mul.f64 	%fd2, %fd1, 0d3BF921FB54442D19;
	cvt.rn.f32.f64 	%f71, %fd2;
	neg.f32 	%f72, %f71;
	setp.lt.s32 	%p9, %r153, 0;
	selp.f32 	%f269, %f72, %f71, %p9;
$L__BB10_9:
	mul.rn.f32 	%f74, %f269, %f269;
	and.b32  	%r158, %r367, 1;
	setp.eq.b32 	%p10, %r158, 1;
	selp.f32 	%f75, 0f3F800000, %f269, %p10;
	fma.rn.f32 	%f76, %f74, %f75, 0f00000000;
	fma.rn.f32 	%f77, %f74, 0f37CBAC00, 0fBAB607ED;
	selp.f32 	%f78, %f77, 0fB94D4153, %p10;
	selp.f32 	%f79, 0f3D2AAABB, 0f3C0885E4, %p10;
	fma.rn.f32 	%f80, %f78, %f74, %f79;
	selp.f32 	%f81, 0fBEFFFFFF, 0fBE2AAAA8, %p10;
	fma.rn.f32 	%f82, %f80, %f74, %f81;
	fma.rn.f32 	%f83, %f82, %f76, %f75;
	and.b32  	%r159, %r367, 2;
	setp.eq.s32 	%p11, %r159, 0;
	mov.f32 	%f84, 0f00000000;
	sub.f32 	%f85, %f84, %f83;
	selp.f32 	%f12, %f83, %f85, %p11;
	mul.f32 	%f86, %f5, 0f3F22F983;
	cvt.rni.s32.f32 	%r383, %f86;
	cvt.rn.f32.s32 	%f87, %r383;
	fma.rn.f32 	%f88, %f87, 0fBFC90FDA, %f5;
	fma.rn.f32 	%f89, %f87, 0fB3A22168, %f88;
	fma.rn.f32 	%f273, %f87, 0fA7C234C5, %f89;
	abs.f32 	%f14, %f5;
	setp.ltu.f32 	%p12, %f14, 0f47CE4780;
	mov.u32 	%r371, %r383;
	mov.f32 	%f270, %f273;
	@%p12 bra 	$L__BB10_17;
	setp.neu.f32 	%p13, %f14, 0f7F800000;
	@%p13 bra 	$L__BB10_12;
	mov.f32 	%f92, 0f00000000;
	mul.rn.f32 	%f270, %f5, %f92;
	mov.b32 	%r371, 0;
	bra.uni 	$L__BB10_17;
$L__BB10_12:
	mov.b32 	%r21, %f5;
	mov.b64 	%rd160, 0;
	mov.b32 	%r368, 0;
	mov.u64 	%rd158, __cudart_i2opi_f;
	shl.b32 	%r162, %r21, 8;
	or.b32  	%r163, %r162, -2147483648;
	mov.u64 	%rd159, %rd1;
$L__BB10_13:
	.pragma "nounroll";
	ld.global.nc.u32 	%r161, [%rd158];
	mad.wide.u32 	%rd80, %r161, %r163, %rd160;
	shr.u64 	%rd160, %rd80, 32;
	st.local.u32 	[%rd159], %rd80;
	add.s32 	%r368, %r368, 1;
	add.s64 	%rd159, %rd159, 4;
	add.s64 	%rd158, %rd158, 4;
	setp.ne.s32 	%p14, %r368, 6;
	@%p14 bra 	$L__BB10_13;
	shr.u32 	%r164, %r21, 23;
	st.local.u32 	[%rd1+24], %rd160;
	and.b32  	%r24, %r164, 31;
	and.b32  	%r165, %r164, 224;
	add.s32 	%r166, %r165, -128;
	shr.u32 	%r167, %r166, 5;
	mul.wide.u32 	%rd81, %r167, 4;
	sub.s64 	%rd15, %rd1, %rd81;
	ld.local.u32 	%r369, [%rd15+24];
	ld.local.u32 	%r370, [%rd15+20];
	setp.eq.s32 	%p15, %r24, 0;
	@%p15 bra 	$L__BB10_16;
	shf.l.wrap.b32 	%r369, %r370, %r369, %r24;
	ld.local.u32 	%r168, [%rd15+16];
	shf.l.wrap.b32 	%r370, %r168, %r370, %r24;
$L__BB10_16:
	shr.u32 	%r169, %r369, 30;
	shf.l.wrap.b32 	%r170, %r370, %r369, 2;
	shl.b32 	%r171, %r370, 2;
	shr.u32 	%r172, %r170, 31;
	add.s32 	%r173, %r172, %r169;
	neg.s32 	%r174, %r173;
	setp.lt.s32 	%p16, %r21, 0;
	selp.b32 	%r371, %r174, %r173, %p16;
	xor.b32  	%r175, %r170, %r21;
	shr.s32 	%r176, %r170, 31;
	xor.b32  	%r177, %r176, %r170;
	xor.b32  	%r178, %r176, %r171;
	cvt.u64.u32 	%rd82, %r177;
	shl.b64 	%rd83, %rd82, 32;
	cvt.u64.u32 	%rd84, %r178;
	or.b64  	%rd85, %rd83, %rd84;
	cvt.rn.f64.s64 	%fd3, %rd85;
	mul.f64 	%fd4, %fd3, 0d3BF921FB54442D19;
	cvt.rn.f32.f64 	%f90, %fd4;
	neg.f32 	%f91, %f90;
	setp.lt.s32 	%p17, %r175, 0;
	selp.f32 	%f270, %f91, %f90, %p17;
$L__BB10_17:
	add.s32 	%r180, %r371, 1;
	mul.rn.f32 	%f93, %f270, %f270;
	and.b32  	%r181, %r371, 1;
	setp.eq.b32 	%p18, %r181, 1;
	selp.f32 	%f94, %f270, 0f3F800000, %p18;
	fma.rn.f32 	%f95, %f93, %f94, 0f00000000;
	fma.rn.f32 	%f96, %f93, 0f37CBAC00, 0fBAB607ED;
	selp.f32 	%f97, 0fB94D4153, %f96, %p18;
	selp.f32 	%f98, 0f3C0885E4, 0f3D2AAABB, %p18;
	fma.rn.f32 	%f99, %f97, %f93, %f98;
	selp.f32 	%f100, 0fBE2AAAA8, 0fBEFFFFFF, %p18;
	fma.rn.f32 	%f101, %f99, %f93, %f100;
	fma.rn.f32 	%f102, %f101, %f95, %f94;
	and.b32  	%r182, %r180, 2;
	setp.eq.s32 	%p19, %r182, 0;
	mov.f32 	%f103, 0f00000000;
	sub.f32 	%f104, %f103, %f102;
	selp.f32 	%f105, %f102, %f104, %p19;
	mul.f32 	%f106, %f57, %f105;
	fma.rn.f32 	%f18, %f57, %f12, %f106;
	mul.f32 	%f107, %f4, 0f3F22F983;
	cvt.rni.s32.f32 	%r387, %f107;
	cvt.rn.f32.s32 	%f108, %r387;
	fma.rn.f32 	%f109, %f108, 0fBFC90FDA, %f4;
	fma.rn.f32 	%f110, %f108, 0fB3A22168, %f109;
	fma.rn.f32 	%f274, %f108, 0fA7C234C5, %f110;
	abs.f32 	%f20, %f4;
	setp.ltu.f32 	%p20, %f20, 0f47CE4780;
	mov.u32 	%r375, %r387;
	mov.f32 	%f271, %f274;
	@%p20 bra 	$L__BB10_25;
	setp.neu.f32 	%p21, %f20, 0f7F800000;
	@%p21 bra 	$L__BB10_20;
	mov.f32 	%f113, 0f00000000;
	mul.rn.f32 	%f271, %f4, %f113;
	mov.b32 	%r375, 0;
	bra.uni 	$L__BB10_25;
$L__BB10_20:
	mov.b32 	%r34, %f4;
	mov.b64 	%rd163, 0;
	mov.b32 	%r372, 0;
	mov.u64 	%rd161, __cudart_i2opi_f;
	shl.b32 	%r185, %r34, 8;
	or.b32  	%r186, %r185, -2147483648;
	mov.u64 	%rd162, %rd1;
$L__BB10_21:
	.pragma "nounroll";
	ld.global.nc.u32 	%r184, [%rd161];
	mad.wide.u32 	%rd88, %r184, %r186, %rd163;
	shr.u64 	%rd163, %rd88, 32;
	st.local.u32 	[%rd162], %rd88;
	add.s32 	%r372, %r372, 1;
	add.s64 	%rd162, %rd162, 4;
	add.s64 	%rd161, %rd161, 4;
	setp.ne.s32 	%p22, %r372, 6;
	@%p22 bra 	$L__BB10_21;
	shr.u32 	%r187, %r34, 23;
	st.local.u32 	[%rd1+24], %rd163;
	and.b32  	%r37, %r187, 31;
	and.b32  	%r188, %r187, 224;
	add.s32 	%r189, %r188, -128;
	shr.u32 	%r190, %r189, 5;
	mul.wide.u32 	%rd89, %r190, 4;
	sub.s64 	%rd22, %rd1, %rd89;
	ld.local.u32 	%r373, [%rd22+24];
	ld.local.u32 	%r374, [%rd22+20];
	setp.eq.s32 	%p23, %r37, 0;
	@%p23 bra 	$L__BB10_24;
	shf.l.wrap.b32 	%r373, %r374, %r373, %r37;
	ld.local.u32 	%r191, [%rd22+16];
	shf.l.wrap.b32 	%r374, %r191, %r374, %r37;
$L__BB10_24:
	shr.u32 	%r192, %r373, 30;
	shf.l.wrap.b32 	%r193, %r374, %r373, 2;
	shl.b32 	%r194, %r374, 2;
	shr.u32 	%r195, %r193, 31;
	add.s32 	%r196, %r195, %r192;
	neg.s32 	%r197, %r196;
	setp.lt.s32 	%p24, %r34, 0;
	selp.b32 	%r375, %r197, %r196, %p24;
	xor.b32  	%r198, %r193, %r34;
	shr.s32 	%r199, %r193, 31;
	xor.b32  	%r200, %r199, %r193;
	xor.b32  	%r201, %r199, %r194;
	cvt.u64.u32 	%rd90, %r200;
	shl.b64 	%rd91, %rd90, 32;
	cvt.u64.u32 	%rd92, %r201;
	or.b64  	%rd93, %rd91, %rd92;
	cvt.rn.f64.s64 	%fd5, %rd93;
	mul.f64 	%fd6, %fd5, 0d3BF921FB54442D19;
	cvt.rn.f32.f64 	%f111, %fd6;
	neg.f32 	%f112, %f111;
	setp.lt.s32 	%p25, %r198, 0;
	selp.f32 	%f271, %f112, %f111, %p25;
$L__BB10_25:
	setp.ltu.f32 	%p26, %f8, 0f47CE4780;
	mul.rn.f32 	%f114, %f271, %f271;
	and.b32  	%r203, %r375, 1;
	setp.eq.b32 	%p27, %r203, 1;
	selp.f32 	%f115, 0f3F800000, %f271, %p27;
	fma.rn.f32 	%f116, %f114, %f115, 0f00000000;
	fma.rn.f32 	%f117, %f114, 0f37CBAC00, 0fBAB607ED;
	selp.f32 	%f118, %f117, 0fB94D4153, %p27;
	selp.f32 	%f119, 0f3D2AAABB, 0f3C0885E4, %p27;
	fma.rn.f32 	%f120, %f118, %f114, %f119;
	selp.f32 	%f121, 0fBEFFFFFF, 0fBE2AAAA8, %p27;
	fma.rn.f32 	%f122, %f120, %f114, %f121;
	fma.rn.f32 	%f123, %f122, %f116, %f115;
	and.b32  	%r204, %r375, 2;
	setp.eq.s32 	%p28, %r204, 0;
	mov.f32 	%f124, 0f00000000;
	sub.f32 	%f125, %f124, %f123;
	selp.f32 	%f24, %f123, %f125, %p28;
	@%p26 bra 	$L__BB10_33;
	setp.neu.f32 	%p29, %f8, 0f7F800000;
	@%p29 bra 	$L__BB10_28;
	mov.f32 	%f128, 0f00000000;
	mul.rn.f32 	%f272, %f6, %f128;
	mov.b32 	%r379, 0;
	bra.uni 	$L__BB10_33;
$L__BB10_28:
	mov.b32 	%r46, %f6;
	mov.b64 	%rd166, 0;
	mov.b32 	%r376, 0;
	mov.u64 	%rd164, __cudart_i2opi_f;
	shl.b32 	%r207, %r46, 8;
	or.b32  	%r208, %r207, -2147483648;
	mov.u64 	%rd165, %rd1;
$L__BB10_29:
	.pragma "nounroll";
	ld.global.nc.u32 	%r206, [%rd164];
	mad.wide.u32 	%rd96, %r206, %r208, %rd166;
	shr.u64 	%rd166, %rd96, 32;
	st.local.u32 	[%rd165], %rd96;
	add.s32 	%r376, %r376, 1;
	add.s64 	%rd165, %rd165, 4;
	add.s64 	%rd164, %rd164, 4;
	setp.ne.s32 	%p30, %r376, 6;
	@%p30 bra 	$L__BB10_29;
	shr.u32 	%r209, %r46, 23;
	st.local.u32 	[%rd1+24], %rd166;
	and.b32  	%r49, %r209, 31;
	and.b32  	%r210, %r209, 224;
	add.s32 	%r211, %r210, -128;
	shr.u32 	%r212, %r211, 5;
	mul.wide.u32 	%rd97, %r212, 4;
	sub.s64 	%rd29, %rd1, %rd97;
	ld.local.u32 	%r377, [%rd29+24];
	ld.local.u32 	%r378, [%rd29+20];
	setp.eq.s32 	%p31, %r49, 0;
	@%p31 bra 	$L__BB10_32;
	shf.l.wrap.b32 	%r377, %r378, %r377, %r49;
	ld.local.u32 	%r213, [%rd29+16];
	shf.l.wrap.b32 	%r378, %r213, %r378, %r49;
$L__BB10_32:
	shr.u32 	%r214, %r377, 30;
	shf.l.wrap.b32 	%r215, %r378, %r377, 2;
	shl.b32 	%r216, %r378, 2;
	shr.u32 	%r217, %r215, 31;
	add.s32 	%r218, %r217, %r214;
	neg.s32 	%r219, %r218;
	setp.lt.s32 	%p32, %r46, 0;
	selp.b32 	%r379, %r219, %r218, %p32;
	xor.b32  	%r220, %r215, %r46;
	shr.s32 	%r221, %r215, 31;
	xor.b32  	%r222, %r221, %r215;
	xor.b32  	%r223, %r221, %r216;
	cvt.u64.u32 	%rd98, %r222;
	shl.b64 	%rd99, %rd98, 32;
	cvt.u64.u32 	%rd100, %r223;
	or.b64  	%rd101, %rd99, %rd100;
	cvt.rn.f64.s64 	%fd7, %rd101;
	mul.f64 	%fd8, %fd7, 0d3BF921FB54442D19;
	cvt.rn.f32.f64 	%f126, %fd8;
	neg.f32 	%f127, %f126;
	setp.lt.s32 	%p33, %r220, 0;
	selp.f32 	%f272, %f127, %f126, %p33;
$L__BB10_33:
	setp.ltu.f32 	%p34, %f14, 0f47CE4780;
	add.s32 	%r225, %r379, 1;
	mul.rn.f32 	%f129, %f272, %f272;
	and.b32  	%r226, %r379, 1;
	setp.eq.b32 	%p35, %r226, 1;
	selp.f32 	%f130, %f272, 0f3F800000, %p35;
	fma.rn.f32 	%f131, %f129, %f130, 0f00000000;
	fma.rn.f32 	%f132, %f129, 0f37CBAC00, 0fBAB607ED;
	selp.f32 	%f133, 0fB94D4153, %f132, %p35;
	selp.f32 	%f134, 0f3C0885E4, 0f3D2AAABB, %p35;
	fma.rn.f32 	%f135, %f133, %f129, %f134;
	selp.f32 	%f136, 0fBE2AAAA8, 0fBEFFFFFF, %p35;
	fma.rn.f32 	%f137, %f135, %f129, %f136;
	fma.rn.f32 	%f138, %f137, %f131, %f130;
	and.b32  	%r227, %r225, 2;
	setp.eq.s32 	%p36, %r227, 0;
	mov.f32 	%f139, 0f00000000;
	sub.f32 	%f140, %f139, %f138;
	selp.f32 	%f141, %f138, %f140, %p36;
	mul.f32 	%f142, %f57, %f141;
	fma.rn.f32 	%f28, %f57, %f24, %f142;
	@%p34 bra 	$L__BB10_41;
	setp.neu.f32 	%p37, %f14, 0f7F800000;
	@%p37 bra 	$L__BB10_36;
	mov.f32 	%f145, 0f00000000;
	mul.rn.f32 	%f273, %f5, %f145;
	mov.b32 	%r383, 0;
	bra.uni 	$L__BB10_41;
$L__BB10_36:
	mov.b32 	%r58, %f5;
	mov.b64 	%rd169, 0;
	mov.b32 	%r380, 0;
	mov.u64 	%rd167, __cudart_i2opi_f;
	shl.b32 	%r230, %r58, 8;
	or.b32  	%r231, %r230, -2147483648;
	mov.u64 	%rd168, %rd1;
$L__BB10_37:
	.pragma "nounroll";
	ld.global.nc.u32 	%r229, [%rd167];
	mad.wide.u32 	%rd104, %r229, %r231, %rd169;
	shr.u64 	%rd169, %rd104, 32;
	st.local.u32 	[%rd168], %rd104;
	add.s32 	%r380, %r380, 1;
	add.s64 	%rd168, %rd168, 4;
	add.s64 	%rd167, %rd167, 4;
	setp.ne.s32 	%p38, %r380, 6;
	@%p38 bra 	$L__BB10_37;
	shr.u32 	%r232, %r58, 23;
	st.local.u32 	[%rd1+24], %rd169;
	and.b32  	%r61, %r232, 31;
	and.b32  	%r233, %r232, 224;
	add.s32 	%r234, %r233, -128;
	shr.u32 	%r235, %r234, 5;
	mul.wide.u32 	%rd105, %r235, 4;
	sub.s64 	%rd36, %rd1, %rd105;
	ld.local.u32 	%r381, [%rd36+24];
	ld.local.u32 	%r382, [%rd36+20];
	setp.eq.s32 	%p39, %r61, 0;
	@%p39 bra 	$L__BB10_40;
	shf.l.wrap.b32 	%r381, %r382, %r381, %r61;
	ld.local.u32 	%r236, [%rd36+16];
	shf.l.wrap.b32 	%r382, %r236, %r382, %r61;
$L__BB10_40:
	shr.u32 	%r237, %r381, 30;
	shf.l.wrap.b32 	%r238, %r382, %r381, 2;
	shl.b32 	%r239, %r382, 2;
	shr.u32 	%r240, %r238, 31;
	add.s32 	%r241, %r240, %r237;
	neg.s32 	%r242, %r241;
	setp.lt.s32 	%p40, %r58, 0;
	selp.b32 	%r383, %r242, %r241, %p40;
	xor.b32  	%r243, %r238, %r58;
	shr.s32 	%r244, %r238, 31;
	xor.b32  	%r245, %r244, %r238;
	xor.b32  	%r246, %r244, %r239;
	cvt.u64.u32 	%rd106, %r245;
	shl.b64 	%rd107, %rd106, 32;
	cvt.u64.u32 	%rd108, %r246;
	or.b64  	%rd109, %rd107, %rd108;
	cvt.rn.f64.s64 	%fd9, %rd109;
	mul.f64 	%fd10, %fd9, 0d3BF921FB54442D19;
	cvt.rn.f32.f64 	%f143, %fd10;
	neg.f32 	%f144, %f143;
	setp.lt.s32 	%p41, %r243, 0;
	selp.f32 	%f273, %f144, %f143, %p41;
$L__BB10_41:
	setp.ltu.f32 	%p42, %f20, 0f47CE4780;
	mul.rn.f32 	%f146, %f273, %f273;
	and.b32  	%r248, %r383, 1;
	setp.eq.b32 	%p43, %r248, 1;
	selp.f32 	%f147, 0f3F800000, %f273, %p43;
	fma.rn.f32 	%f148, %f146, %f147, 0f00000000;
	fma.rn.f32 	%f149, %f146, 0f37CBAC00, 0fBAB607ED;
	selp.f32 	%f150, %f149, 0fB94D4153, %p43;
	selp.f32 	%f151, 0f3D2AAABB, 0f3C0885E4, %p43;
	fma.rn.f32 	%f152, %f150, %f146, %f151;
	selp.f32 	%f153, 0fBEFFFFFF, 0fBE2AAAA8, %p43;
	fma.rn.f32 	%f154, %f152, %f146, %f153;
	fma.rn.f32 	%f155, %f154, %f148, %f147;
	and.b32  	%r249, %r383, 2;
	setp.eq.s32 	%p44, %r249, 0;
	mov.f32 	%f156, 0f00000000;
	sub.f32 	%f157, %f156, %f155;
	selp.f32 	%f32, %f155, %f157, %p44;
	@%p42 bra 	$L__BB10_49;
	setp.neu.f32 	%p45, %f20, 0f7F800000;
	@%p45 bra 	$L__BB10_44;
	mov.f32 	%f160, 0f00000000;
	mul.rn.f32 	%f274, %f4, %f160;
	mov.b32 	%r387, 0;
	bra.uni 	$L__BB10_49;
$L__BB10_44:
	mov.b32 	%r70, %f4;
	shl.b32 	%r251, %r70, 8;
	or.b32  	%r71, %r251, -2147483648;
	mov.b64 	%rd172, 0;
	mov.b32 	%r384, 0;
	mov.u64 	%rd170, __cudart_i2opi_f;
	mov.u64 	%rd171, %rd1;
$L__BB10_45:
	.pragma "nounroll";
	ld.global.nc.u32 	%r252, [%rd170];
	mad.wide.u32 	%rd112, %r252, %r71, %rd172;
	shr.u64 	%rd172, %rd112, 32;
	st.local.u32 	[%rd171], %rd112;
	add.s32 	%r384, %r384, 1;
	add.s64 	%rd171, %rd171, 4;
	add.s64 	%rd170, %rd170, 4;
	setp.ne.s32 	%p46, %r384, 6;
	@%p46 bra 	$L__BB10_45;
	shr.u32 	%r253, %r70, 23;
	st.local.u32 	[%rd1+24], %rd172;
	and.b32  	%r74, %r253, 31;
	and.b32  	%r254, %r253, 224;
	add.s32 	%r255, %r254, -128;
	shr.u32 	%r256, %r255, 5;
	mul.wide.u32 	%rd113, %r256, 4;
	sub.s64 	%rd43, %rd1, %rd113;
	ld.local.u32 	%r385, [%rd43+24];
	ld.local.u32 	%r386, [%rd43+20];
	setp.eq.s32 	%p47, %r74, 0;
	@%p47 bra 	$L__BB10_48;
	shf.l.wrap.b32 	%r385, %r386, %r385, %r74;
	ld.local.u32 	%r257, [%rd43+16];
	shf.l.wrap.b32 	%r386, %r257, %r386, %r74;
$L__BB10_48:
	shr.u32 	%r258, %r385, 30;
	shf.l.wrap.b32 	%r259, %r386, %r385, 2;
	shl.b32 	%r260, %r386, 2;
	shr.u32 	%r261, %r259, 31;
	add.s32 	%r262, %r261, %r258;
	neg.s32 	%r263, %r262;
	setp.lt.s32 	%p48, %r70, 0;
	selp.b32 	%r387, %r263, %r262, %p48;
	xor.b32  	%r264, %r259, %r70;
	shr.s32 	%r265, %r259, 31;
	xor.b32  	%r266, %r265, %r259;
	xor.b32  	%r267, %r265, %r260;
	cvt.u64.u32 	%rd114, %r266;
	shl.b64 	%rd115, %rd114, 32;
	cvt.u64.u32 	%rd116, %r267;
	or.b64  	%rd117, %rd115, %rd116;
	cvt.rn.f64.s64 	%fd11, %rd117;
	mul.f64 	%fd12, %fd11, 0d3BF921FB54442D19;
	cvt.rn.f32.f64 	%f158, %fd12;
	neg.f32 	%f159, %f158;
	setp.lt.s32 	%p49, %r264, 0;
	selp.f32 	%f274, %f159, %f158, %p49;
$L__BB10_49:
	ld.param.u64 	%rd154, [_Z17k_seed_turbulencePfS_S_S_ffffj_param_2];
	ld.param.u64 	%rd153, [_Z17k_seed_turbulencePfS_S_S_ffffj_param_1];
	ld.param.u64 	%rd152, [_Z17k_seed_turbulencePfS_S_S_ffffj_param_0];
	add.s32 	%r269, %r387, 1;
	mul.rn.f32 	%f161, %f274, %f274;
	and.b32  	%r270, %r387, 1;
	setp.eq.b32 	%p50, %r270, 1;
	selp.f32 	%f162, %f274, 0f3F800000, %p50;
	fma.rn.f32 	%f163, %f161, %f162, 0f00000000;
	fma.rn.f32 	%f164, %f161, 0f37CBAC00, 0fBAB607ED;
	selp.f32 	%f165, 0fB94D4153, %f164, %p50;
	selp.f32 	%f166, 0f3C0885E4, 0f3D2AAABB, %p50;
	fma.rn.f32 	%f167, %f165, %f161, %f166;
	selp.f32 	%f168, 0fBE2AAAA8, 0fBEFFFFFF, %p50;
	fma.rn.f32 	%f169, %f167, %f161, %f168;
	fma.rn.f32 	%f170, %f169, %f163, %f162;
	and.b32  	%r271, %r269, 2;
	setp.eq.s32 	%p51, %r271, 0;
	mov.f32 	%f171, 0f00000000;
	sub.f32 	%f172, %f171, %f170;
	selp.f32 	%f173, %f170, %f172, %p51;
	mul.f32 	%f174, %f57, %f173;
	fma.rn.f32 	%f175, %f57, %f32, %f174;
	mul.lo.s32 	%r272, %r1, 73856093;
	mul.lo.s32 	%r273, %r5, 19349663;
	mul.lo.s32 	%r274, %r4, 83492791;
	xor.b32  	%r275, %r273, %r272;
	xor.b32  	%r276, %r275, %r274;
	xor.b32  	%r277, %r276, %r126;
	shl.b32 	%r278, %r277, 13;
	xor.b32  	%r279, %r278, %r277;
	shr.u32 	%r280, %r279, 17;
	xor.b32  	%r281, %r280, %r279;
	shl.b32 	%r282, %r281, 5;
	xor.b32  	%r283, %r282, %r281;
	cvt.rn.f32.u32 	%f176, %r283;
	fma.rn.f32 	%f177, %f176, 0f2F800000, 0fBF000000;
	fma.rn.f32 	%f178, %f58, %f177, %f18;
	add.s32 	%r284, %r277, 1;
	shl.b32 	%r285, %r284, 13;
	xor.b32  	%r286, %r285, %r284;
	shr.u32 	%r287, %r286, 17;
	xor.b32  	%r288, %r287, %r286;
	shl.b32 	%r289, %r288, 5;
	xor.b32  	%r290, %r289, %r288;
	cvt.rn.f32.u32 	%f179, %r290;
	fma.rn.f32 	%f180, %f179, 0f2F800000, 0fBF000000;
	fma.rn.f32 	%f181, %f58, %f180, %f28;
	add.s32 	%r291, %r277, 2;
	shl.b32 	%r292, %r291, 13;
	xor.b32  	%r293, %r292, %r291;
	shr.u32 	%r294, %r293, 17;
	xor.b32  	%r295, %r294, %r293;
	shl.b32 	%r296, %r295, 5;
	xor.b32  	%r297, %r296, %r295;
	cvt.rn.f32.u32 	%f182, %r297;
	fma.rn.f32 	%f183, %f182, 0f2F800000, 0fBF000000;
	fma.rn.f32 	%f184, %f58, %f183, %f175;
	mad.lo.s32 	%r298, %r4, 194, %r5;
	mad.lo.s32 	%r83, %r298, 194, %r1;
	cvta.to.global.u64 	%rd118, %rd152;
	mul.wide.s32 	%rd119, %r83, 4;
	add.s64 	%rd120, %rd118, %rd119;
	st.global.f32 	[%rd120], %f178;
	cvta.to.global.u64 	%rd121, %rd153;
	add.s64 	%rd122, %rd121, %rd119;
	st.global.f32 	[%rd122], %f181;
	cvta.to.global.u64 	%rd123, %rd154;
	add.s64 	%rd124, %rd123, %rd119;
	st.global.f32 	[%rd124], %f184;
	add.f32 	%f185, %f1, 0fBF000000;
	add.f32 	%f186, %f2, 0fBF000000;
	add.f32 	%f187, %f3, 0fBF000000;
	mul.f32 	%f188, %f186, %f186;
	fma.rn.f32 	%f189, %f185, %f185, %f188;
	fma.rn.f32 	%f190, %f187, %f187, %f189;
	neg.f32 	%f191, %f190;
	add.f32 	%f192, %f60, %f60;
	mul.f32 	%f193, %f60, %f192;
	div.rn.f32 	%f36, %f191, %f193;
	add.f32 	%f37, %f4, %f4;
	mul.f32 	%f194, %f37, 0f3F22F983;
	cvt.rni.s32.f32 	%r391, %f194;
	cvt.rn.f32.s32 	%f195, %r391;
	fma.rn.f32 	%f196, %f195, 0fBFC90FDA, %f37;
	fma.rn.f32 	%f197, %f195, 0fB3A22168, %f196;
	fma.rn.f32 	%f275, %f195, 0fA7C234C5, %f197;
	abs.f32 	%f39, %f37;
	setp.ltu.f32 	%p52, %f39, 0f47CE4780;
	@%p52 bra 	$L__BB10_57;
	setp.neu.f32 	%p53, %f39, 0f7F800000;
	@%p53 bra 	$L__BB10_52;
	mov.f32 	%f200, 0f00000000;
	mul.rn.f32 	%f275, %f37, %f200;
	mov.b32 	%r391, 0;
	bra.uni 	$L__BB10_57;
$L__BB10_52:
	mov.b32 	%r85, %f37;
	shl.b32 	%r300, %r85, 8;
	or.b32  	%r86, %r300, -2147483648;
	mov.b64 	%rd175, 0;
	mov.b32 	%r388, 0;
	mov.u64 	%rd173, __cudart_i2opi_f;
	mov.u64 	%rd174, %rd1;
$L__BB10_53:
	.pragma "nounroll";
	ld.global.nc.u32 	%r301, [%rd173];
	mad.wide.u32 	%rd127, %r301, %r86, %rd175;
	shr.u64 	%rd175, %rd127, 32;
	st.local.u32 	[%rd174], %rd127;
	add.s32 	%r388, %r388, 1;
	add.s64 	%rd174, %rd174, 4;
	add.s64 	%rd173, %rd173, 4;
	setp.ne.s32 	%p54, %r388, 6;
	@%p54 bra 	$L__BB10_53;
	shr.u32 	%r302, %r85, 23;
	st.local.u32 	[%rd1+24], %rd175;
	and.b32  	%r89, %r302, 31;
	and.b32  	%r303, %r302, 224;
	add.s32 	%r304, %r303, -128;
	shr.u32 	%r305, %r304, 5;
	mul.wide.u32 	%rd128, %r305, 4;
	sub.s64 	%rd50, %rd1, %rd128;
	ld.local.u32 	%r389, [%rd50+24];
	ld.local.u32 	%r390, [%rd50+20];
	setp.eq.s32 	%p55, %r89, 0;
	@%p55 bra 	$L__BB10_56;
	shf.l.wrap.b32 	%r389, %r390, %r389, %r89;
	ld.local.u32 	%r306, [%rd50+16];
	shf.l.wrap.b32 	%r390, %r306, %r390, %r89;
$L__BB10_56:
	shr.u32 	%r307, %r389, 30;
	shf.l.wrap.b32 	%r308, %r390, %r389, 2;
	shl.b32 	%r309, %r390, 2;
	shr.u32 	%r310, %r308, 31;
	add.s32 	%r311, %r310, %r307;
	neg.s32 	%r312, %r311;
	setp.lt.s32 	%p56, %r85, 0;
	selp.b32 	%r391, %r312, %r311, %p56;
	xor.b32  	%r313, %r308, %r85;
	shr.s32 	%r314, %r308, 31;
	xor.b32  	%r315, %r314, %r308;
	xor.b32  	%r316, %r314, %r309;
	cvt.u64.u32 	%rd129, %r315;
	shl.b64 	%rd130, %rd129, 32;
	cvt.u64.u32 	%rd131, %r316;
	or.b64  	%rd132, %rd130, %rd131;
	cvt.rn.f64.s64 	%fd13, %rd132;
	mul.f64 	%fd14, %fd13, 0d3BF921FB54442D19;
	cvt.rn.f32.f64 	%f198, %fd14;
	neg.f32 	%f199, %f198;
	setp.lt.s32 	%p57, %r313, 0;
	selp.f32 	%f275, %f199, %f198, %p57;
$L__BB10_57:
	mul.rn.f32 	%f201, %f275, %f275;
	and.b32  	%r318, %r391, 1;
	setp.eq.b32 	%p58, %r318, 1;
	selp.f32 	%f202, 0f3F800000, %f275, %p58;
	fma.rn.f32 	%f203, %f201, %f202, 0f00000000;
	fma.rn.f32 	%f204, %f201, 0f37CBAC00, 0fBAB607ED;
	selp.f32 	%f205, %f204, 0fB94D4153, %p58;
	selp.f32 	%f206, 0f3D2AAABB, 0f3C0885E4, %p58;
	fma.rn.f32 	%f207, %f205, %f201, %f206;
	selp.f32 	%f208, 0fBEFFFFFF, 0fBE2AAAA8, %p58;
	fma.rn.f32 	%f209, %f207, %f201, %f208;
	fma.rn.f32 	%f210, %f209, %f203, %f202;
	and.b32  	%r319, %r391, 2;
	setp.eq.s32 	%p59, %r319, 0;
	mov.f32 	%f211, 0f00000000;
	sub.f32 	%f212, %f211, %f210;
	selp.f32 	%f43, %f210, %f212, %p59;
	add.f32 	%f44, %f5, %f5;
	mul.f32 	%f213, %f44, 0f3F22F983;
	cvt.rni.s32.f32 	%r395, %f213;
	cvt.rn.f32.s32 	%f214, %r395;
	fma.rn.f32 	%f215, %f214, 0fBFC90FDA, %f44;
	fma.rn.f32 	%f216, %f214, 0fB3A22168, %f215;
	fma.rn.f32 	%f276, %f214, 0fA7C234C5, %f216;
	abs.f32 	%f46, %f44;
	setp.ltu.f32 	%p60, %f46, 0f47CE4780;
	@%p60 bra 	$L__BB10_65;
	setp.neu.f32 	%p61, %f46, 0f7F800000;
	@%p61 bra 	$L__BB10_60;
	mov.f32 	%f219, 0f00000000;
	mul.rn.f32 	%f276, %f44, %f219;
	mov.b32 	%r395, 0;
	bra.uni 	$L__BB10_65;
$L__BB10_60:
	mov.b32 	%r99, %f44;
	shl.b32 	%r321, %r99, 8;
	or.b32  	%r100, %r321, -2147483648;
	mov.b64 	%rd178, 0;
	mov.b32 	%r392, 0;
	mov.u64 	%rd176, __cudart_i2opi_f;
	mov.u64 	%rd177, %rd1;
$L__BB10_61:
	.pragma "nounroll";
	ld.global.nc.u32 	%r322, [%rd176];
	mad.wide.u32 	%rd135, %r322, %r100, %rd178;
	shr.u64 	%rd178, %rd135, 32;
	st.local.u32 	[%rd177], %rd135;
	add.s32 	%r392, %r392, 1;
	add.s64 	%rd177, %rd177, 4;
	add.s64 	%rd176, %rd176, 4;
	setp.ne.s32 	%p62, %r392, 6;
	@%p62 bra 	$L__BB10_61;
	shr.u32 	%r323, %r99, 23;
	st.local.u32 	[%rd1+24], %rd178;
	and.b32  	%r103, %r323, 31;
	and.b32  	%r324, %r323, 224;
	add.s32 	%r325, %r324, -128;
	shr.u32 	%r326, %r325, 5;
	mul.wide.u32 	%rd136, %r326, 4;
	sub.s64 	%rd57, %rd1, %rd136;
	ld.local.u32 	%r393, [%rd57+24];
	ld.local.u32 	%r394, [%rd57+20];
	setp.eq.s32 	%p63, %r103, 0;
	@%p63 bra 	$L__BB10_64;
	shf.l.wrap.b32 	%r393, %r394, %r393, %r103;
	ld.local.u32 	%r327, [%rd57+16];
	shf.l.wrap.b32 	%r394, %r327, %r394, %r103;
$L__BB10_64:
	shr.u32 	%r328, %r393, 30;
	shf.l.wrap.b32 	%r329, %r394, %r393, 2;
	shl.b32 	%r330, %r394, 2;
	shr.u32 	%r331, %r329, 31;
	add.s32 	%r332, %r331, %r328;
	neg.s32 	%r333, %r332;
	setp.lt.s32 	%p64, %r99, 0;
	selp.b32 	%r395, %r333, %r332, %p64;
	xor.b32  	%r334, %r329, %r99;
	shr.s32 	%r335, %r329, 31;
	xor.b32  	%r336, %r335, %r329;
	xor.b32  	%r337, %r335, %r330;
	cvt.u64.u32 	%rd137, %r336;
	shl.b64 	%rd138, %rd137, 32;
	cvt.u64.u32 	%rd139, %r337;
	or.b64  	%rd140, %rd138, %rd139;
	cvt.rn.f64.s64 	%fd15, %rd140;
	mul.f64 	%fd16, %fd15, 0d3BF921FB54442D19;
	cvt.rn.f32.f64 	%f217, %fd16;
	neg.f32 	%f218, %f217;
	setp.lt.s32 	%p65, %r334, 0;
	selp.f32 	%f276, %f218, %f217, %p65;
$L__BB10_65:
	mul.rn.f32 	%f220, %f276, %f276;
	and.b32  	%r339, %r395, 1;
	setp.eq.b32 	%p66, %r339, 1;
	selp.f32 	%f221, 0f3F800000, %f276, %p66;
	fma.rn.f32 	%f222, %f220, %f221, 0f00000000;
	fma.rn.f32 	%f223, %f220, 0f37CBAC00, 0fBAB607ED;
	selp.f32 	%f224, %f223, 0fB94D4153, %p66;
	selp.f32 	%f225, 0f3D2AAABB, 0f3C0885E4, %p66;
	fma.rn.f32 	%f226, %f224, %f220, %f225;
	selp.f32 	%f227, 0fBEFFFFFF, 0fBE2AAAA8, %p66;
	fma.rn.f32 	%f228, %f226, %f220, %f227;
	fma.rn.f32 	%f229, %f228, %f222, %f221;
	and.b32  	%r340, %r395, 2;
	setp.eq.s32 	%p67, %r340, 0;
	mov.f32 	%f230, 0f00000000;
	sub.f32 	%f231, %f230, %f229;
	selp.f32 	%f232, %f229, %f231, %p67;
	mul.f32 	%f50, %f43, %f232;
	add.f32 	%f51, %f6, %f6;
	mul.f32 	%f233, %f51, 0f3F22F983;
	cvt.rni.s32.f32 	%r399, %f233;
	cvt.rn.f32.s32 	%f234, %r399;
	fma.rn.f32 	%f235, %f234, 0fBFC90FDA, %f51;
	fma.rn.f32 	%f236, %f234, 0fB3A22168, %f235;
	fma.rn.f32 	%f277, %f234, 0fA7C234C5, %f236;
	abs.f32 	%f53, %f51;
	setp.ltu.f32 	%p68, %f53, 0f47CE4780;
	@%p68 bra 	$L__BB10_73;
	setp.neu.f32 	%p69, %f53, 0f7F800000;
	@%p69 bra 	$L__BB10_68;
	mov.f32 	%f239, 0f00000000;
	mul.rn.f32 	%f277, %f51, %f239;
	mov.b32 	%r399, 0;
	bra.uni 	$L__BB10_73;
$L__BB10_68:
	mov.b32 	%r113, %f51;
	shl.b32 	%r342, %r113, 8;
	or.b32  	%r114, %r342, -2147483648;
	mov.b64 	%rd181, 0;
	mov.b32 	%r396, 0;
	mov.u64 	%rd179, __cudart_i2opi_f;
	mov.u64 	%rd180, %rd1;
$L__BB10_69:
	.pragma "nounroll";
	ld.global.nc.u32 	%r343, [%rd179];
	mad.wide.u32 	%rd143, %r343, %r114, %rd181;
	shr.u64 	%rd181, %rd143, 32;
	st.local.u32 	[%rd180], %rd143;
	add.s32 	%r396, %r396, 1;
	add.s64 	%rd180, %rd180, 4;
	add.s64 	%rd179, %rd179, 4;
	setp.ne.s32 	%p70, %r396, 6;
	@%p70 bra 	$L__BB10_69;
	shr.u32 	%r344, %r113, 23;
	st.local.u32 	[%rd1+24], %rd181;
	and.b32  	%r117, %r344, 31;
	and.b32  	%r345, %r344, 224;
	add.s32 	%r346, %r345, -128;
	shr.u32 	%r347, %r346, 5;
	mul.wide.u32 	%rd144, %r347, 4;
	sub.s64 	%rd64, %rd1, %rd144;
	ld.local.u32 	%r397, [%rd64+24];
	ld.local.u32 	%r398, [%rd64+20];
	setp.eq.s32 	%p71, %r117, 0;
	@%p71 bra 	$L__BB10_72;
	shf.l.wrap.b32 	%r397, %r398, %r397, %r117;
	ld.local.u32 	%r348, [%rd64+16];
	shf.l.wrap.b32 	%r398, %r348, %r398, %r117;
$L__BB10_72:
	shr.u32 	%r349, %r397, 30;
	shf.l.wrap.b32 	%r350, %r398, %r397, 2;
	shl.b32 	%r351, %r398, 2;
	shr.u32 	%r352, %r350, 31;
	add.s32 	%r353, %r352, %r349;
	neg.s32 	%r354, %r353;
	setp.lt.s32 	%p72, %r113, 0;
	selp.b32 	%r399, %r354, %r353, %p72;
	xor.b32  	%r355, %r350, %r113;
	shr.s32 	%r356, %r350, 31;
	xor.b32  	%r357, %r356, %r350;
	xor.b32  	%r358, %r356, %r351;
	cvt.u64.u32 	%rd145, %r357;
	shl.b64 	%rd146, %rd145, 32;
	cvt.u64.u32 	%rd147, %r358;
	or.b64  	%rd148, %rd146, %rd147;
	cvt.rn.f64.s64 	%fd17, %rd148;
	mul.f64 	%fd18, %fd17, 0d3BF921FB54442D19;
	cvt.rn.f32.f64 	%f237, %fd18;
	neg.f32 	%f238, %f237;
	setp.lt.s32 	%p73, %r355, 0;
	selp.f32 	%f277, %f238, %f237, %p73;
$L__BB10_73:
	fma.rn.f32 	%f240, %f36, 0f3BBB989D, 0f3F000000;
	cvt.sat.f32.f32 	%f241, %f240;
	mov.f32 	%f242, 0f4B400001;
	mov.f32 	%f243, 0f437C0000;
	fma.rm.f32 	%f244, %f241, %f243, %f242;
	mul.rn.f32 	%f245, %f277, %f277;
	and.b32  	%r360, %r399, 1;
	setp.eq.b32 	%p74, %r360, 1;
	selp.f32 	%f246, 0f3F800000, %f277, %p74;
	fma.rn.f32 	%f247, %f245, %f246, 0f00000000;
	fma.rn.f32 	%f248, %f245, 0f37CBAC00, 0fBAB607ED;
	selp.f32 	%f249, %f248, 0fB94D4153, %p74;
	selp.f32 	%f250, 0f3D2AAABB, 0f3C0885E4, %p74;
	fma.rn.f32 	%f251, %f249, %f245, %f250;
	selp.f32 	%f252, 0fBEFFFFFF, 0fBE2AAAA8, %p74;
	fma.rn.f32 	%f253, %f251, %f245, %f252;
	fma.rn.f32 	%f254, %f253, %f247, %f246;
	and.b32  	%r361, %r399, 2;
	setp.eq.s32 	%p75, %r361, 0;
	mov.f32 	%f255, 0f00000000;
	sub.f32 	%f256, %f255, %f254;
	selp.f32 	%f257, %f254, %f256, %p75;
	fma.rn.f32 	%f258, %f50, %f257, 0f3F800000;
	mul.f32 	%f259, %f258, 0f3F000000;
	mul.f32 	%f260, %f259, 0f3EB33333;
	add.f32 	%f261, %f244, 0fCB40007F;
	neg.f32 	%f262, %f261;
	fma.rn.f32 	%f263, %f36, 0f3FB8AA3B, %f262;
	fma.rn.f32 	%f264, %f36, 0f32A57060, %f263;
	ex2.approx.ftz.f32 	%f265, %f264;
	mov.b32 	%r362, %f244;
	shl.b32 	%r363, %r362, 23;
	mov.b32 	%f266, %r363;
	fma.rn.f32 	%f267, %f265, %f266, %f260;
	mul.f32 	%f268, %f59, %f267;
	cvta.to.global.u64 	%rd149, %rd68;
	add.s64 	%rd151, %rd149, %rd119;
	st.global.f32 	[%rd151], %f268;
$L__BB10_74:
	ret;

}


// ===== COMPILED SASS (sm_100) =====

	.target	sm_100

	.elftype	@"ET_EXEC"


//--------------------- .note.nv.tkinfo           --------------------------
	.section	.note.nv.tkinfo,"",@"SHT_NOTE"
	.sectionflags	@"SHF_NOTE_NV_TKINFO"
	.tkinfo
        /*0018*/ 	.word	0x00000002
        /*0030*/ 	.string	""
        /*0030*/ 	.string	"ptxas"
        /*0030*/ 	.string	"Cuda compilation tools, release 13.0, V13.0.88"
        /*0030*/ 	.string	"Build cuda_13.0.r13.0/compiler.36424714_0"
        /*0030*/ 	.string	"-arch sm_100 -m 64 "



//--------------------- .note.nv.cuinfo           --------------------------
	.section	.note.nv.cuinfo,"",@"SHT_NOTE"
	.sectionflags	@"SHF_NOTE_NV_CUINFO"
        /*0018*/ 	.short	0x0002
        /*001a*/ 	.short	0x0064
        /*001c*/ 	.short	0x0082
	.zero		2


//--------------------- .nv.info                  --------------------------
	.section	.nv.info,"",@"SHT_CUDA_INFO"
	.align	4


	//----- nvinfo : EIATTR_REGCOUNT
	.align		4
        /*0000*/ 	.byte	0x04, 0x2f
        /*0002*/ 	.short	(.L_2 - .L_1)
	.align		4
.L_1:
        /*0004*/ 	.word	index@(_Z7k_decayPff)
        /*0008*/ 	.word	0x0000000a


	//----- nvinfo : EIATTR_FRAME_SIZE
	.align		4
.L_2:
        /*000c*/ 	.byte	0x04, 0x11
        /*000e*/ 	.short	(.L_4 - .L_3)
	.align		4
.L_3:
        /*0010*/ 	.word	index@(_Z7k_decayPff)
        /*0014*/ 	.word	0x00000000


	//----- nvinfo : EIATTR_REGCOUNT
	.align		4
.L_4:
        /*0018*/ 	.byte	0x04, 0x2f
        /*001a*/ 	.short	(.L_6 - .L_5)
	.align		4
.L_5:
        /*001c*/ 	.word	index@(_Z14k_add_source3dPfS_S_S_iff)
        /*0020*/ 	.word	0x0000001c


	//----- nvinfo : EIATTR_FRAME_SIZE
	.align		4
.L_6:
        /*0024*/ 	.byte	0x04, 0x11
        /*0026*/ 	.short	(.L_8 - .L_7)
	.align		4
.L_7:
        /*0028*/ 	.word	index@($__internal_4_$__cuda_sm3x_div_rn_noftz_f32_slowpath)
        /*002c*/ 	.word	0x00000000


	//----- nvinfo : EIATTR_FRAME_SIZE
	.align		4
.L_8:
        /*0030*/ 	.byte	0x04, 0x11
        /*0032*/ 	.short	(.L_10 - .L_9)
	.align		4
.L_9:
        /*0034*/ 	.word	index@($__internal_3_$__cuda_sm20_sqrt_rn_f32_slowpath)
        /*0038*/ 	.word	0x00000000


	//----- nvinfo : EIATTR_FRAME_SIZE
	.align		4
.L_10:
        /*003c*/ 	.byte	0x04, 0x11
        /*003e*/ 	.short	(.L_12 - .L_11)
	.align		4
.L_11:
        /*0040*/ 	.word	index@(_Z14k_add_source3dPfS_S_S_iff)
        /*0044*/ 	.word	0x00000000


	//----- nvinfo : EIATTR_REGCOUNT
	.align		4
.L_12:
        /*0048*/ 	.byte	0x04, 0x2f
        /*004a*/ 	.short	(.L_14 - .L_13)
	.align		4
.L_13:
        /*004c*/ 	.word	index@(_Z9k_set_bndPfS_S_S_)
        /*0050*/ 	.word	0x00000020


	//----- nvinfo : EIATTR_FRAME_SIZE
	.align		4
.L_14:
        /*0054*/ 	.byte	0x04, 0x11
        /*0056*/ 	.short	(.L_16 - .L_15)
	.align		4
.L_15:
        /*0058*/ 	.word	index@(_Z9k_set_bndPfS_S_S_)
        /*005c*/ 	.word	0x00000000


	//----- nvinfo : EIATTR_REGCOUNT
	.align		4
.L_16:
        /*0060*/ 	.byte	0x04, 0x2f
        /*0062*/ 	.short	(.L_18 - .L_17)
	.align		4
.L_17:
        /*0064*/ 	.word	index@(_Z5k_linPfPKfS1_ff)
        /*0068*/ 	.word	0x00000011


	//----- nvinfo : EIATTR_FRAME_SIZE
	.align		4
.L_18:
        /*006c*/ 	.byte	0x04, 0x11
        /*006e*/ 	.short	(.L_20 - .L_19)
	.align		4
.L_19:
        /*0070*/ 	.word	index@($__internal_2_$__cuda_sm3x_div_rn_noftz_f32_slowpath)
        /*0074*/ 	.word	0x00000000


	//----- nvinfo : EIATTR_FRAME_SIZE
	.align		4
.L_20:
        /*0078*/ 	.byte	0x04, 0x11
        /*007a*/ 	.short	(.L_22 - .L_21)
	.align		4
.L_21:
        /*007c*/ 	.word	index@(_Z5k_linPfPKfS1_ff)
        /*0080*/ 	.word	0x00000000


	//----- nvinfo : EIATTR_REGCOUNT
	.align		4
.L_22:
        /*0084*/ 	.byte	0x04, 0x2f
        /*0086*/ 	.short	(.L_24 - .L_23)
	.align		4
.L_23:
        /*0088*/ 	.word	index@(_Z5k_divPKfS0_S0_PfS1_)
        /*008c*/ 	.word	0x00000014


	//----- nvinfo : EIATTR_FRAME_SIZE
	.align		4
.L_24:
        /*0090*/ 	.byte	0x04, 0x11
        /*0092*/ 	.short	(.L_26 - .L_25)
	.align		4
.L_25:
        /*0094*/ 	.word	index@(_Z5k_divPKfS0_S0_PfS1_)
        /*0098*/ 	.word	0x00000000


	//----- nvinfo : EIATTR_REGCOUNT
	.align		4
.L_26:
        /*009c*/ 	.byte	0x04, 0x2f
        /*009e*/ 	.short	(.L_28 - .L_27)
	.align		4
.L_27:
        /*00a0*/ 	.word	index@(_Z6k_projPfS_S_PKf)
        /*00a4*/ 	.word	0x00000014


	//----- nvinfo : EIATTR_FRAME_SIZE
	.align		4
.L_28:
        /*00a8*/ 	.byte	0x04, 0x11
        /*00aa*/ 	.short	(.L_30 - .L_29)
	.align		4
.L_29:
        /*00ac*/ 	.word	index@(_Z6k_projPfS_S_PKf)
        /*00b0*/ 	.word	0x00000000


	//----- nvinfo : EIATTR_REGCOUNT
	.align		4
.L_30:
        /*00b4*/ 	.byte	0x04, 0x2f
        /*00b6*/ 	.short	(.L_32 - .L_31)
	.align		4
.L_31:
        /*00b8*/ 	.word	index@(_Z7k_adv3dPfPKfS1_S1_S1_f)
        /*00bc*/ 	.word	0x00000018


	//----- nvinfo : EIATTR_FRAME_SIZE
	.align		4
.L_32:
        /*00c0*/ 	.byte	0x04, 0x11
        /*00c2*/ 	.short	(.L_34 - .L_33)
	.align		4
.L_33:
        /*00c4*/ 	.word	index@(_Z7k_adv3dPfPKfS1_S1_S1_f)
        /*00c8*/ 	.word	0x00000000


	//----- nvinfo : EIATTR_REGCOUNT
	.align		4
.L_34:
        /*00cc*/ 	.byte	0x04, 0x2f
        /*00ce*/ 	.short	(.L_36 - .L_35)
	.align		4
.L_35:
        /*00d0*/ 	.word	index@(_Z11k_clear_acciiPf)
        /*00d4*/ 	.word	0x00000008


	//----- nvinfo : EIATTR_FRAME_SIZE
	.align		4
.L_36:
        /*00d8*/ 	.byte	0x04, 0x11
        /*00da*/ 	.short	(.L_38 - .L_37)
	.align		4
.L_37:
        /*00dc*/ 	.word	index@(_Z11k_clear_acciiPf)
        /*00e0*/ 	.word	0x00000000


	//----- nvinfo : EIATTR_REGCOUNT
	.align		4
.L_38:
        /*00e4*/ 	.byte	0x04, 0x2f
        /*00e6*/ 	.short	(.L_40 - .L_39)
	.align		4
.L_39:
        /*00e8*/ 	.word	index@(_Z16k_iso_accumulateiiifffPKfPf)
        /*00ec*/ 	.word	0x00000012


	//----- nvinfo : EIATTR_FRAME_SIZE
	.align		4
.L_40:
        /*00f0*/ 	.byte	0x04, 0x11
        /*00f2*/ 	.short	(.L_42 - .L_41)
	.align		4
.L_41:
        /*00f4*/ 	.word	index@($__internal_1_$__cuda_sm20_sqrt_rn_f32_slowpath)
        /*00f8*/ 	.word	0x00000000


	//----- nvinfo : EIATTR_FRAME_SIZE
	.align		4
.L_42:
        /*00fc*/ 	.byte	0x04, 0x11
        /*00fe*/ 	.short	(.L_44 - .L_43)
	.align		4
.L_43:
        /*0100*/ 	.word	index@(_Z16k_iso_accumulateiiifffPKfPf)
        /*0104*/ 	.word	0x00000000


	//----- nvinfo : EIATTR_REGCOUNT
	.align		4
.L_44:
        /*0108*/ 	.byte	0x04, 0x2f
        /*010a*/ 	.short	(.L_46 - .L_45)
	.align		4
.L_45:
        /*010c*/ 	.word	index@(_Z17k_finalize_screeniifiPKfPtf)
        /*0110*/ 	.word	0x0000000f


	//----- nvinfo : EIATTR_FRAME_SIZE
	.align		4
.L_46:
        /*0114*/ 	.byte	0x04, 0x11
        /*0116*/ 	.short	(.L_48 - .L_47)
	.align		4
.L_47:
        /*0118*/ 	.word	index@(_Z17k_finalize_screeniifiPKfPtf)
        /*011c*/ 	.word	0x00000000


	//----- nvinfo : EIATTR_REGCOUNT
	.align		4
.L_48:
        /*0120*/ 	.byte	0x04, 0x2f
        /*0122*/ 	.short	(.L_50 - .L_49)
	.align		4
.L_49:
        /*0124*/ 	.word	index@(_Z17k_seed_turbulencePfS_S_S_ffffj)
        /*0128*/ 	.word	0x00000020


	//----- nvinfo : EIATTR_FRAME_SIZE
	.align		4
.L_50:
        /*012c*/ 	.byte	0x04, 0x11
        /*012e*/ 	.short	(.L_52 - .L_51)
	.align		4
.L_51:
        /*0130*/ 	.word	index@($__internal_0_$__cuda_sm3x_div_rn_noftz_f32_slowpath)
        /*0134*/ 	.word	0x00000020


	//----- nvinfo : EIATTR_FRAME_SIZE
	.align		4
.L_52:
        /*0138*/ 	.byte	0x04, 0x11
        /*013a*/ 	.short	(.L_54 - .L_53)
	.align		4
.L_53:
        /*013c*/ 	.word	index@(_Z17k_seed_turbulencePfS_S_S_ffffj)
        /*0140*/ 	.word	0x00000020


	//----- nvinfo : EIATTR_MIN_STACK_SIZE
	.align		4
.L_54:
        /*0144*/ 	.byte	0x04, 0x12
        /*0146*/ 	.short	(.L_56 - .L_55)
	.align		4
.L_55:
        /*0148*/ 	.word	index@(_Z17k_seed_turbulencePfS_S_S_ffffj)
        /*014c*/ 	.word	0x00000020


	//----- nvinfo : EIATTR_MIN_STACK_SIZE
	.align		4
.L_56:
        /*0150*/ 	.byte	0x04, 0x12
        /*0152*/ 	.short	(.L_58 - .L_57)
	.align		4
.L_57:
        /*0154*/ 	.word	index@(_Z17k_finalize_screeniifiPKfPtf)
        /*0158*/ 	.word	0x00000000


	//----- nvinfo : EIATTR_MIN_STACK_SIZE
	.align		4
.L_58:
        /*015c*/ 	.byte	0x04, 0x12
        /*015e*/ 	.short	(.L_60 - .L_59)
	.align		4
.L_59:
        /*0160*/ 	.word	index@(_Z16k_iso_accumulateiiifffPKfPf)
        /*0164*/ 	.word	0x00000000


	//----- nvinfo : EIATTR_MIN_STACK_SIZE
	.align		4
.L_60:
        /*0168*/ 	.byte	0x04, 0x12
        /*016a*/ 	.short	(.L_62 - .L_61)
	.align		4
.L_61:
        /*016c*/ 	.word	index@(_Z11k_clear_acciiPf)
        /*0170*/ 	.word	0x00000000


	//----- nvinfo : EIATTR_MIN_STACK_SIZE
	.align		4
.L_62:
        /*0174*/ 	.byte	0x04, 0x12
        /*0176*/ 	.short	(.L_64 - .L_63)
	.align		4
.L_63:
        /*0178*/ 	.word	index@(_Z7k_adv3dPfPKfS1_S1_S1_f)
        /*017c*/ 	.word	0x00000000


	//----- nvinfo : EIATTR_MIN_STACK_SIZE
	.align		4
.L_64:
        /*0180*/ 	.byte	0x04, 0x12
        /*0182*/ 	.short	(.L_66 - .L_65)
	.align		4
.L_65:
        /*0184*/ 	.word	index@(_Z6k_projPfS_S_PKf)
        /*0188*/ 	.word	0x00000000


	//----- nvinfo : EIATTR_MIN_STACK_SIZE
	.align		4
.L_66:
        /*018c*/ 	.byte	0x04, 0x12
        /*018e*/ 	.short	(.L_68 - .L_67)
	.align		4
.L_67:
        /*0190*/ 	.word	index@(_Z5k_divPKfS0_S0_PfS1_)
        /*0194*/ 	.word	0x00000000


	//----- nvinfo : EIATTR_MIN_STACK_SIZE
	.align		4
.L_68:
        /*0198*/ 	.byte	0x04, 0x12
        /*019a*/ 	.short	(.L_70 - .L_69)
	.align		4
.L_69:
        /*019c*/ 	.word	index@(_Z5k_linPfPKfS1_ff)
        /*01a0*/ 	.word	0x00000000


	//----- nvinfo : EIATTR_MIN_STACK_SIZE
	.align		4
.L_70:
        /*01a4*/ 	.byte	0x04, 0x12
        /*01a6*/ 	.short	(.L_72 - .L_71)
	.align		4
.L_71:
        /*01a8*/ 	.word	index@(_Z9k_set_bndPfS_S_S_)
        /*01ac*/ 	.word	0x00000000


	//----- nvinfo : EIATTR_MIN_STACK_SIZE
	.align		4
.L_72:
        /*01b0*/ 	.byte	0x04, 0x12
        /*01b2*/ 	.short	(.L_74 - .L_73)
	.align		4
.L_73:
        /*01b4*/ 	.word	index@(_Z14k_add_source3dPfS_S_S_iff)
        /*01b8*/ 	.word	0x00000000


	//----- nvinfo : EIATTR_MIN_STACK_SIZE
	.align		4
.L_74:
        /*01bc*/ 	.byte	0x04, 0x12
        /*01be*/ 	.short	(.L_76 - .L_75)
	.align		4
.L_75:
        /*01c0*/ 	.word	index@(_Z7k_decayPff)
        /*01c4*/ 	.word	0x00000000
.L_76:


//--------------------- .nv.compat                --------------------------
	.section	.nv.compat,"",@"SHT_CUDA_COMPAT_INFO"
	.align	4
        /*0000*/ 	.byte	0x02, 0x09, 0x00, 0x00, 0x02, 0x02, 0x01, 0x00, 0x02, 0x05, 0x05, 0x00, 0x03, 0x07, 0x01, 0x01
        /*0010*/ 	.byte	0x02, 0x03, 0x00, 0x00, 0x02, 0x06, 0x01, 0x00, 0x04, 0x0b, 0x08, 0x00, 0x01, 0x00, 0x00, 0x00
        /*0020*/ 	.byte	0x00, 0x00, 0x00, 0x00


//--------------------- .nv.info._Z17k_seed_turbulencePfS_S_S_ffffj --------------------------
	.section	.nv.info._Z17k_seed_turbulencePfS_S_S_ffffj,"",@"SHT_CUDA_INFO"
	.sectionflags	@""
	.align	4


	//----- nvinfo : EIATTR_CUDA_API_VERSION
	.align		4
        /*0000*/ 	.byte	0x04, 0x37
        /*0002*/ 	.short	(.L_78 - .L_77)
.L_77:
        /*0004*/ 	.word	0x00000082


	//----- nvinfo : EIATTR_KPARAM_INFO
	.align		4
.L_78:
        /*0008*/ 	.byte	0x04, 0x17
        /*000a*/ 	.short	(.L_80 - .L_79)
.L_79:
        /*000c*/ 	.word	0x00000000
        /*0010*/ 	.short	0x0008
        /*0012*/ 	.short	0x0030
        /*0014*/ 	.byte	0x00, 0xf0, 0x11, 0x00


	//----- nvinfo : EIATTR_KPARAM_INFO
	.align		4
.L_80:
        /*0018*/ 	.byte	0x04, 0x17
        /*001a*/ 	.short	(.L_82 - .L_81)
.L_81:
        /*001c*/ 	.word	0x00000000
        /*0020*/ 	.short	0x0007
        /*0022*/ 	.short	0x002c
        /*0024*/ 	.byte	0x00, 0xf0, 0x11, 0x00


	//----- nvinfo : EIATTR_KPARAM_INFO
	.align		4
.L_82:
        /*0028*/ 	.byte	0x04, 0x17
        /*002a*/ 	.short	(.L_84 - .L_83)
.L_83:
        /*002c*/ 	.word	0x00000000
        /*0030*/ 	.short	0x0006
        /*0032*/ 	.short	0x0028
        /*0034*/ 	.byte	0x00, 0xf0, 0x11, 0x00


	//----- nvinfo : EIATTR_KPARAM_INFO
	.align		4
.L_84:
        /*0038*/ 	.byte	0x04, 0x17
        /*003a*/ 	.short	(.L_86 - .L_85)
.L_85:
        /*003c*/ 	.word	0x00000000
        /*0040*/ 	.short	0x0005
        /*0042*/ 	.short	0x0024
        /*0044*/ 	.byte	0x00, 0xf0, 0x11, 0x00


	//----- nvinfo : EIATTR_KPARAM_INFO
	.align		4
.L_86:
        /*0048*/ 	.byte	0x04, 0x17
        /*004a*/ 	.short	(.L_88 - .L_87)
.L_87:
        /*004c*/ 	.word	0x00000000
        /*0050*/ 	.short	0x0004
        /*0052*/ 	.short	0x0020
        /*0054*/ 	.byte	0x00, 0xf0, 0x11, 0x00


	//----- nvinfo : EIATTR_KPARAM_INFO
	.align		4
.L_88:
        /*0058*/ 	.byte	0x04, 0x17
        /*005a*/ 	.short	(.L_90 - .L_89)
.L_89:
        /*005c*/ 	.word	0x00000000
        /*0060*/ 	.short	0x0003
        /*0062*/ 	.short	0x0018
        /*0064*/ 	.byte	0x00, 0xf5, 0x21, 0x00


	//----- nvinfo : EIATTR_KPARAM_INFO
	.align		4
.L_90:
        /*0068*/ 	.byte	0x04, 0x17
        /*006a*/ 	.short	(.L_92 - .L_91)
.L_91:
        /*006c*/ 	.word	0x00000000
        /*0070*/ 	.short	0x0002
        /*0072*/ 	.short	0x0010
        /*0074*/ 	.byte	0x00, 0xf5, 0x21, 0x00


	//----- nvinfo : EIATTR_KPARAM_INFO
	.align		4
.L_92:
        /*0078*/ 	.byte	0x04, 0x17
        /*007a*/ 	.short	(.L_94 - .L_93)
.L_93:
        /*007c*/ 	.word	0x00000000
        /*0080*/ 	.short	0x0001
        /*0082*/ 	.short	0x0008
        /*0084*/ 	.byte	0x00, 0xf5, 0x21, 0x00


	//----- nvinfo : EIATTR_KPARAM_INFO
	.align		4
.L_94:
        /*0088*/ 	.byte	0x04, 0x17
        /*008a*/ 	.short	(.L_96 - .L_95)
.L_95:
        /*008c*/ 	.word	0x00000000
        /*0090*/ 	.short	0x0000
        /*0092*/ 	.short	0x0000
        /*0094*/ 	.byte	0x00, 0xf5, 0x21, 0x00


	//----- nvinfo : EIATTR_SPARSE_MMA_MASK
	.align		4
.L_96:
        /*0098*/ 	.byte	0x03, 0x50
        /*009a*/ 	.short	0x0000


	//----- nvinfo : EIATTR_MAXREG_COUNT
	.align		4
        /*009c*/ 	.byte	0x03, 0x1b
        /*009e*/ 	.short	0x00ff


	//----- nvinfo : EIATTR_MERCURY_ISA_VERSION
	.align		4
        /*00a0*/ 	.byte	0x03, 0x5f
        /*00a2*/ 	.short	0x0101


	//----- nvinfo : EIATTR_VRC_CTA_INIT_COUNT
	.align		4
        /*00a4*/ 	.byte	0x02, 0x4a
	.zero		1
	.zero		1


	//----- nvinfo : EIATTR_EXIT_INSTR_OFFSETS
	.align		4
        /*00a8*/ 	.byte	0x04, 0x1c
        /*00aa*/ 	.short	(.L_98 - .L_97)


	//   ....[0]....
.L_97:
        /*00ac*/ 	.word	0x00000120


	//   ....[1]....
        /*00b0*/ 	.word	0x00003820


	//----- nvinfo : EIATTR_CRS_STACK_SIZE
	.align		4
.L_98:
        /*00b4*/ 	.byte	0x04, 0x1e
        /*00b6*/ 	.short	(.L_100 - .L_99)
.L_99:
        /*00b8*/ 	.word	0x00000000


	//----- nvinfo : EIATTR_CBANK_PARAM_SIZE
	.align		4
.L_100:
        /*00bc*/ 	.byte	0x03, 0x19
        /*00be*/ 	.short	0x0034


	//----- nvinfo : EIATTR_PARAM_CBANK
	.align		4
        /*00c0*/ 	.byte	0x04, 0x0a
        /*00c2*/ 	.short	(.L_102 - .L_101)
	.align		4
.L_101:
        /*00c4*/ 	.word	index@(.nv.constant0._Z17k_seed_turbulencePfS_S_S_ffffj)
        /*00c8*/ 	.short	0x0380
        /*00ca*/ 	.short	0x0034


	//----- nvinfo : EIATTR_SW_WAR
	.align		4
.L_102:
        /*00cc*/ 	.byte	0x04, 0x36
        /*00ce*/ 	.short	(.L_104 - .L_103)
.L_103:
        /*00d0*/ 	.word	0x00000008
.L_104:


//--------------------- .nv.info._Z17k_finalize_screeniifiPKfPtf --------------------------
	.section	.nv.info._Z17k_finalize_screeniifiPKfPtf,"",@"SHT_CUDA_INFO"
	.sectionflags	@""
	.align	4


	//----- nvinfo : EIATTR_CUDA_API_VERSION
	.align		4
        /*0000*/ 	.byte	0x04, 0x37
        /*0002*/ 	.short	(.L_106 - .L_105)
.L_105:
        /*0004*/ 	.word	0x00000082


	//----- nvinfo : EIATTR_KPARAM_INFO
	.align		4
.L_106:
        /*0008*/ 	.byte	0x04, 0x17
        /*000a*/ 	.short	(.L_108 - .L_107)
.L_107:
        /*000c*/ 	.word	0x00000000
        /*0010*/ 	.short	0x0006
        /*0012*/ 	.short	0x0020
        /*0014*/ 	.byte	0x00, 0xf0, 0x11, 0x00


	//----- nvinfo : EIATTR_KPARAM_INFO
	.align		4
.L_108:
        /*0018*/ 	.byte	0x04, 0x17
        /*001a*/ 	.short	(.L_110 - .L_109)
.L_109:
        /*001c*/ 	.word	0x00000000
        /*0020*/ 	.short	0x0005
        /*0022*/ 	.short	0x0018
        /*0024*/ 	.byte	0x00, 0xf5, 0x21, 0x00


	//----- nvinfo : EIATTR_KPARAM_INFO
	.align		4
.L_110:
        /*0028*/ 	.byte	0x04, 0x17
        /*002a*/ 	.short	(.L_112 - .L_111)
.L_111:
        /*002c*/ 	.word	0x00000000
        /*0030*/ 	.short	0x0004
        /*0032*/ 	.short	0x0010
        /*0034*/ 	.byte	0x00, 0xf5, 0x21, 0x00


	//----- nvinfo : EIATTR_KPARAM_INFO
	.align		4
.L_112:
        /*0038*/ 	.byte	0x04, 0x17
        /*003a*/ 	.short	(.L_114 - .L_113)
.L_113:
        /*003c*/ 	.word	0x00000000
        /*0040*/ 	.short	0x0003
        /*0042*/ 	.short	0x000c
        /*0044*/ 	.byte	0x00, 0xf0, 0x11, 0x00


	//----- nvinfo : EIATTR_KPARAM_INFO
	.align		4
.L_114:
        /*0048*/ 	.byte	0x04, 0x17
        /*004a*/ 	.short	(.L_116 - .L_115)
.L_115:
        /*004c*/ 	.word	0x00000000
        /*0050*/ 	.short	0x0002
        /*0052*/ 	.short	0x0008
        /*0054*/ 	.byte	0x00, 0xf0, 0x11, 0x00


	//----- nvinfo : EIATTR_KPARAM_INFO
	.align		4
.L_116:
        /*0058*/ 	.byte	0x04, 0x17
        /*005a*/ 	.short	(.L_118 - .L_117)
.L_117:
        /*005c*/ 	.word	0x00000000
        /*0060*/ 	.short	0x0001
        /*0062*/ 	.short	0x0004
        /*0064*/ 	.byte	0x00, 0xf0, 0x11, 0x00


	//----- nvinfo : EIATTR_KPARAM_INFO
	.align		4
.L_118:
        /*0068*/ 	.byte	0x04, 0x17
        /*006a*/ 	.short	(.L_120 - .L_119)
.L_119:
        /*006c*/ 	.word	0x00000000
        /*0070*/ 	.short	0x0000
        /*0072*/ 	.short	0x0000
        /*0074*/ 	.byte	0x00, 0xf0, 0x11, 0x00


	//----- nvinfo : EIATTR_SPARSE_MMA_MASK
	.align		4
.L_120:
        /*0078*/ 	.byte	0x03, 0x50
        /*007a*/ 	.short	0x0000


	//----- nvinfo : EIATTR_MAXREG_COUNT
	.align		4
        /*007c*/ 	.byte	0x03, 0x1b
        /*007e*/ 	.short	0x00ff


	//----- nvinfo : EIATTR_MERCURY_ISA_VERSION
	.align		4
        /*0080*/ 	.byte	0x03, 0x5f
        /*0082*/ 	.short	0x0101


	//----- nvinfo : EIATTR_VRC_CTA_INIT_COUNT
	.align		4
        /*0084*/ 	.byte	0x02, 0x4a
	.zero		1
	.zero		1


	//----- nvinfo : EIATTR_EXIT_INSTR_OFFSETS
	.align		4
        /*0088*/ 	.byte	0x04, 0x1c
        /*008a*/ 	.short	(.L_122 - .L_121)


	//   ....[0]....
.L_121:
        /*008c*/ 	.word	0x00000080


	//   ....[1]....
        /*0090*/ 	.word	0x000007f0


	//----- nvinfo : EIATTR_CRS_STACK_SIZE
	.align		4
.L_122:
        /*0094*/ 	.byte	0x04, 0x1e
        /*0096*/ 	.short	(.L_124 - .L_123)
.L_123:
        /*0098*/ 	.word	0x00000000


	//----- nvinfo : EIATTR_CBANK_PARAM_SIZE
	.align		4
.L_124:
        /*009c*/ 	.byte	0x03, 0x19
        /*009e*/ 	.short	0x0024


	//----- nvinfo : EIATTR_PARAM_CBANK
	.align		4
        /*00a0*/ 	.byte	0x04, 0x0a
        /*00a2*/ 	.short	(.L_126 - .L_125)
	.align		4
.L_125:
        /*00a4*/ 	.word	index@(.nv.constant0._Z17k_finalize_screeniifiPKfPtf)
        /*00a8*/ 	.short	0x0380
        /*00aa*/ 	.short	0x0024


	//----- nvinfo : EIATTR_SW_WAR
	.align		4
.L_126:
        /*00ac*/ 	.byte	0x04, 0x36
        /*00ae*/ 	.short	(.L_128 - .L_127)
.L_127:
        /*00b0*/ 	.word	0x00000008
.L_128:


//--------------------- .nv.info._Z16k_iso_accumulateiiifffPKfPf --------------------------
	.section	.nv.info._Z16k_iso_accumulateiiifffPKfPf,"",@"SHT_CUDA_INFO"
	.sectionflags	@""
	.align	4


	//----- nvinfo : EIATTR_CUDA_API_VERSION
	.align		4
        /*0000*/ 	.byte	0x04, 0x37
        /*0002*/ 	.short	(.L_130 - .L_129)
.L_129:
        /*0004*/ 	.word	0x00000082


	//----- nvinfo : EIATTR_KPARAM_INFO
	.align		4
.L_130:
        /*0008*/ 	.byte	0x04, 0x17
        /*000a*/ 	.short	(.L_132 - .L_131)
.L_131:
        /*000c*/ 	.word	0x00000000
        /*0010*/ 	.short	0x0007
        /*0012*/ 	.short	0x0020
        /*0014*/ 	.byte	0x00, 0xf5, 0x21, 0x00


	//----- nvinfo : EIATTR_KPARAM_INFO
	.align		4
.L_132:
        /*0018*/ 	.byte	0x04, 0x17
        /*001a*/ 	.short	(.L_134 - .L_133)
.L_133:
        /*001c*/ 	.word	0x00000000
        /*0020*/ 	.short	0x0006
        /*0022*/ 	.short	0x0018
        /*0024*/ 	.byte	0x00, 0xf5, 0x21, 0x00


	//----- nvinfo : EIATTR_KPARAM_INFO
	.align		4
.L_134:
        /*0028*/ 	.byte	0x04, 0x17
        /*002a*/ 	.short	(.L_136 - .L_135)
.L_135:
        /*002c*/ 	.word	0x00000000
        /*0030*/ 	.short	0x0005
        /*0032*/ 	.short	0x0014
        /*0034*/ 	.byte	0x00, 0xf0, 0x11, 0x00


	//----- nvinfo : EIATTR_KPARAM_INFO
	.align		4
.L_136:
        /*0038*/ 	.byte	0x04, 0x17
        /*003a*/ 	.short	(.L_138 - .L_137)
.L_137:
        /*003c*/ 	.word	0x00000000
        /*0040*/ 	.short	0x0004
        /*0042*/ 	.short	0x0010
        /*0044*/ 	.byte	0x00, 0xf0, 0x11, 0x00


	//----- nvinfo : EIATTR_KPARAM_INFO
	.align		4
.L_138:
        /*0048*/ 	.byte	0x04, 0x17
        /*004a*/ 	.short	(.L_140 - .L_139)
.L_139:
        /*004c*/ 	.word	0x00000000
        /*0050*/ 	.short	0x0003
        /*0052*/ 	.short	0x000c
        /*0054*/ 	.byte	0x00, 0xf0, 0x11, 0x00


	//----- nvinfo : EIATTR_KPARAM_INFO
	.align		4
.L_140:
        /*0058*/ 	.byte	0x04, 0x17
        /*005a*/ 	.short	(.L_142 - .L_141)
.L_141:
        /*005c*/ 	.word	0x00000000
        /*0060*/ 	.short	0x0002
        /*0062*/ 	.short	0x0008
        /*0064*/ 	.byte	0x00, 0xf0, 0x11, 0x00


	//----- nvinfo : EIATTR_KPARAM_INFO
	.align		4
.L_142:
        /*0068*/ 	.byte	0x04, 0x17
        /*006a*/ 	.short	(.L_144 - .L_143)
.L_143:
        /*006c*/ 	.word	0x00000000
        /*0070*/ 	.short	0x0001
        /*0072*/ 	.short	0x0004
        /*0074*/ 	.byte	0x00, 0xf0, 0x11, 0x00


	//----- nvinfo : EIATTR_KPARAM_INFO
	.align		4
.L_144:
        /*0078*/ 	.byte	0x04, 0x17
        /*007a*/ 	.short	(.L_146 - .L_145)
.L_145:
        /*007c*/ 	.word	0x00000000
        /*0080*/ 	.short	0x0000
        /*0082*/ 	.short	0x0000
        /*0084*/ 	.byte	0x00, 0xf0, 0x11, 0x00


	//----- nvinfo : EIATTR_SPARSE_MMA_MASK
	.align		4
.L_146:
        /*0088*/ 	.byte	0x03, 0x50
        /*008a*/ 	.short	0x0000


	//----- nvinfo : EIATTR_MAXREG_COUNT
	.align		4
        /*008c*/ 	.byte	0x03, 0x1b
        /*008e*/ 	.short	0x00ff


	//----- nvinfo : EIATTR_MERCURY_ISA_VERSION
	.align		4
        /*0090*/ 	.byte	0x03, 0x5f
        /*0092*/ 	.short	0x0101


	//----- nvinfo : EIATTR_VRC_CTA_INIT_COUNT
	.align		4
        /*0094*/ 	.byte	0x02, 0x4a
	.zero		1
	.zero		1


	//----- nvinfo : EIATTR_EXIT_INSTR_OFFSETS
	.align		4
        /*0098*/ 	.byte	0x04, 0x1c
        /*009a*/ 	.short	(.L_148 - .L_147)


	//   ....[0]....
.L_147:
        /*009c*/ 	.word	0x00000120


	//   ....[1]....
        /*00a0*/ 	.word	0x000002b0


	//   ....[2]....
        /*00a4*/ 	.word	0x000006c0


	//   ....[3]....
        /*00a8*/ 	.word	0x00000770


	//----- nvinfo : EIATTR_CRS_STACK_SIZE
	.align		4
.L_148:
        /*00ac*/ 	.byte	0x04, 0x1e
        /*00ae*/ 	.short	(.L_150 - .L_149)
.L_149:
        /*00b0*/ 	.word	0x00000000


	//----- nvinfo : EIATTR_CBANK_PARAM_SIZE
	.align		4
.L_150:
        /*00b4*/ 	.byte	0x03, 0x19
        /*00b6*/ 	.short	0x0028


	//----- nvinfo : EIATTR_PARAM_CBANK
	.align		4
        /*00b8*/ 	.byte	0x04, 0x0a
        /*00ba*/ 	.short	(.L_152 - .L_151)
	.align		4
.L_151:
        /*00bc*/ 	.word	index@(.nv.constant0._Z16k_iso_accumulateiiifffPKfPf)
        /*00c0*/ 	.short	0x0380
        /*00c2*/ 	.short	0x0028


	//----- nvinfo : EIATTR_SW_WAR
	.align		4
.L_152:
        /*00c4*/ 	.byte	0x04, 0x36
        /*00c6*/ 	.short	(.L_154 - .L_153)
.L_153:
        /*00c8*/ 	.word	0x00000008
.L_154:


//--------------------- .nv.info._Z11k_clear_acciiPf --------------------------
	.section	.nv.info._Z11k_clear_acciiPf,"",@"SHT_CUDA_INFO"
	.sectionflags	@""
	.align	4


	//----- nvinfo : EIATTR_CUDA_API_VERSION
	.align		4
        /*0000*/ 	.byte	0x04, 0x37
        /*0002*/ 	.short	(.L_156 - .L_155)
.L_155:
        /*0004*/ 	.word	0x00000082


	//----- nvinfo : EIATTR_KPARAM_INFO
	.align		4
.L_156:
        /*0008*/ 	.byte	0x04, 0x17
        /*000a*/ 	.short	(.L_158 - .L_157)
.L_157:
        /*000c*/ 	.word	0x00000000
        /*0010*/ 	.short	0x0002
        /*0012*/ 	.short	0x0008
        /*0014*/ 	.byte	0x00, 0xf5, 0x21, 0x00


	//----- nvinfo : EIATTR_KPARAM_INFO
	.align		4
.L_158:
        /*0018*/ 	.byte	0x04, 0x17
        /*001a*/ 	.short	(.L_160 - .L_159)
.L_159:
        /*001c*/ 	.word	0x00000000
        /*0020*/ 	.short	0x0001
        /*0022*/ 	.short	0x0004
        /*0024*/ 	.byte	0x00, 0xf0, 0x11, 0x00


	//----- nvinfo : EIATTR_KPARAM_INFO
	.align		4
.L_160:
        /*0028*/ 	.byte	0x04, 0x17
        /*002a*/ 	.short	(.L_162 - .L_161)
.L_161:
        /*002c*/ 	.word	0x00000000
        /*0030*/ 	.short	0x0000
        /*0032*/ 	.short	0x0000
        /*0034*/ 	.byte	0x00, 0xf0, 0x11, 0x00


	//----- nvinfo : EIATTR_SPARSE_MMA_MASK
	.align		4
.L_162:
        /*0038*/ 	.byte	0x03, 0x50
        /*003a*/ 	.short	0x0000


	//----- nvinfo : EIATTR_MAXREG_COUNT
	.align		4
        /*003c*/ 	.byte	0x03, 0x1b
        /*003e*/ 	.short	0x00ff


	//----- nvinfo : EIATTR_MERCURY_ISA_VERSION
	.align		4
        /*0040*/ 	.byte	0x03, 0x5f
        /*0042*/ 	.short	0x0101


	//----- nvinfo : EIATTR_VRC_CTA_INIT_COUNT
	.align		4
        /*0044*/ 	.byte	0x02, 0x4a
	.zero		1
	.zero		1


	//----- nvinfo : EIATTR_EXIT_INSTR_OFFSETS
	.align		4
        /*0048*/ 	.byte	0x04, 0x1c
        /*004a*/ 	.short	(.L_164 - .L_163)


	//   ....[0]....
.L_163:
        /*004c*/ 	.word	0x00000080


	//   ....[1]....
        /*0050*/ 	.word	0x000000d0


	//----- nvinfo : EIATTR_CBANK_PARAM_SIZE
	.align		4
.L_164:
        /*0054*/ 	.byte	0x03, 0x19
        /*0056*/ 	.short	0x0010


	//----- nvinfo : EIATTR_PARAM_CBANK
	.align		4
        /*0058*/ 	.byte	0x04, 0x0a
        /*005a*/ 	.short	(.L_166 - .L_165)
	.align		4
.L_165:
        /*005c*/ 	.word	index@(.nv.constant0._Z11k_clear_acciiPf)
        /*0060*/ 	.short	0x0380
        /*0062*/ 	.short	0x0010


	//----- nvinfo : EIATTR_SW_WAR
	.align		4
.L_166:
        /*0064*/ 	.byte	0x04, 0x36
        /*0066*/ 	.short	(.L_168 - .L_167)
.L_167:
        /*0068*/ 	.word	0x00000008
.L_168:


//--------------------- .nv.info._Z7k_adv3dPfPKfS1_S1_S1_f --------------------------
	.section	.nv.info._Z7k_adv3dPfPKfS1_S1_S1_f,"",@"SHT_CUDA_INFO"
	.sectionflags	@""
	.align	4


	//----- nvinfo : EIATTR_CUDA_API_VERSION
	.align		4
        /*0000*/ 	.byte	0x04, 0x37
        /*0002*/ 	.short	(.L_170 - .L_169)
.L_169:
        /*0004*/ 	.word	0x00000082


	//----- nvinfo : EIATTR_KPARAM_INFO
	.align		4
.L_170:
        /*0008*/ 	.byte	0x04, 0x17
        /*000a*/ 	.short	(.L_172 - .L_171)
.L_171:
        /*000c*/ 	.word	0x00000000
        /*0010*/ 	.short	0x0005
        /*0012*/ 	.short	0x0028
        /*0014*/ 	.byte	0x00, 0xf0, 0x11, 0x00


	//----- nvinfo : EIATTR_KPARAM_INFO
	.align		4
.L_172:
        /*0018*/ 	.byte	0x04, 0x17
        /*001a*/ 	.short	(.L_174 - .L_173)
.L_173:
        /*001c*/ 	.word	0x00000000
        /*0020*/ 	.short	0x0004
        /*0022*/ 	.short	0x0020
        /*0024*/ 	.byte	0x00, 0xf5, 0x21, 0x00


	//----- nvinfo : EIATTR_KPARAM_INFO
	.align		4
.L_174:
        /*0028*/ 	.byte	0x04, 0x17
        /*002a*/ 	.short	(.L_176 - .L_175)
.L_175:
        /*002c*/ 	.word	0x00000000
        /*0030*/ 	.short	0x0003
        /*0032*/ 	.short	0x0018
        /*0034*/ 	.byte	0x00, 0xf5, 0x21, 0x00


	//----- nvinfo : EIATTR_KPARAM_INFO
	.align		4
.L_176:
        /*0038*/ 	.byte	0x04, 0x17
        /*003a*/ 	.short	(.L_178 - .L_177)
.L_177:
        /*003c*/ 	.word	0x00000000
        /*0040*/ 	.short	0x0002
        /*0042*/ 	.short	0x0010
        /*0044*/ 	.byte	0x00, 0xf5, 0x21, 0x00


	//----- nvinfo : EIATTR_KPARAM_INFO
	.align		4
.L_178:
        /*0048*/ 	.byte	0x04, 0x17
        /*004a*/ 	.short	(.L_180 - .L_179)
.L_179:
        /*004c*/ 	.word	0x00000000
        /*0050*/ 	.short	0x0001
        /*0052*/ 	.short	0x0008
        /*0054*/ 	.byte	0x00, 0xf5, 0x21, 0x00


	//----- nvinfo : EIATTR_KPARAM_INFO
	.align		4
.L_180:
        /*0058*/ 	.byte	0x04, 0x17
        /*005a*/ 	.short	(.L_182 - .L_181)
.L_181:
        /*005c*/ 	.word	0x00000000
        /*0060*/ 	.short	0x0000
        /*0062*/ 	.short	0x0000
        /*0064*/ 	.byte	0x00, 0xf5, 0x21, 0x00


	//----- nvinfo : EIATTR_SPARSE_MMA_MASK
	.align		4
.L_182:
        /*0068*/ 	.byte	0x03, 0x50
        /*006a*/ 	.short	0x0000


	//----- nvinfo : EIATTR_MAXREG_COUNT
	.align		4
        /*006c*/ 	.byte	0x03, 0x1b
        /*006e*/ 	.short	0x00ff


	//----- nvinfo : EIATTR_MERCURY_ISA_VERSION
	.align		4
        /*0070*/ 	.byte	0x03, 0x5f
        /*0072*/ 	.short	0x0101


	//----- nvinfo : EIATTR_VRC_CTA_INIT_COUNT
	.align		4
        /*0074*/ 	.byte	0x02, 0x4a
	.zero		1
	.zero		1


	//----- nvinfo : EIATTR_EXIT_INSTR_OFFSETS
	.align		4
        /*0078*/ 	.byte	0x04, 0x1c
        /*007a*/ 	.short	(.L_184 - .L_183)


	//   ....[0]....
.L_183:
        /*007c*/ 	.word	0x00000110


	//   ....[1]....
        /*0080*/ 	.word	0x00000570


	//----- nvinfo : EIATTR_CBANK_PARAM_SIZE
	.align		4
.L_184:
        /*0084*/ 	.byte	0x03, 0x19
        /*0086*/ 	.short	0x002c


	//----- nvinfo : EIATTR_PARAM_CBANK
	.align		4
        /*0088*/ 	.byte	0x04, 0x0a
        /*008a*/ 	.short	(.L_186 - .L_185)
	.align		4
.L_185:
        /*008c*/ 	.word	index@(.nv.constant0._Z7k_adv3dPfPKfS1_S1_S1_f)
        /*0090*/ 	.short	0x0380
        /*0092*/ 	.short	0x002c


	//----- nvinfo : EIATTR_SW_WAR
	.align		4
.L_186:
        /*0094*/ 	.byte	0x04, 0x36
        /*0096*/ 	.short	(.L_188 - .L_187)
.L_187:
        /*0098*/ 	.word	0x00000008
.L_188:


//--------------------- .nv.info._Z6k_projPfS_S_PKf --------------------------
	.section	.nv.info._Z6k_projPfS_S_PKf,"",@"SHT_CUDA_INFO"
	.sectionflags	@""
	.align	4


	//----- nvinfo : EIATTR_CUDA_API_VERSION
	.align		4
        /*0000*/ 	.byte	0x04, 0x37
        /*0002*/ 	.short	(.L_190 - .L_189)
.L_189:
        /*0004*/ 	.word	0x00000082


	//----- nvinfo : EIATTR_KPARAM_INFO
	.align		4
.L_190:
        /*0008*/ 	.byte	0x04, 0x17
        /*000a*/ 	.short	(.L_192 - .L_191)
.L_191:
        /*000c*/ 	.word	0x00000000
        /*0010*/ 	.short	0x0003
        /*0012*/ 	.short	0x0018
        /*0014*/ 	.byte	0x00, 0xf5, 0x21, 0x00


	//----- nvinfo : EIATTR_KPARAM_INFO
	.align		4
.L_192:
        /*0018*/ 	.byte	0x04, 0x17
        /*001a*/ 	.short	(.L_194 - .L_193)
.L_193:
        /*001c*/ 	.word	0x00000000
        /*0020*/ 	.short	0x0002
        /*0022*/ 	.short	0x0010
        /*0024*/ 	.byte	0x00, 0xf5, 0x21, 0x00


	//----- nvinfo : EIATTR_KPARAM_INFO
	.align		4
.L_194:
        /*0028*/ 	.byte	0x04, 0x17
        /*002a*/ 	.short	(.L_196 - .L_195)
.L_195:
        /*002c*/ 	.word	0x00000000
        /*0030*/ 	.short	0x0001
        /*0032*/ 	.short	0x0008
        /*0034*/ 	.byte	0x00, 0xf5, 0x21, 0x00


	//----- nvinfo : EIATTR_KPARAM_INFO
	.align		4
.L_196:
        /*0038*/ 	.byte	0x04, 0x17
        /*003a*/ 	.short	(.L_198 - .L_197)
.L_197:
        /*003c*/ 	.word	0x00000000
        /*0040*/ 	.short	0x0000
        /*0042*/ 	.short	0x0000
        /*0044*/ 	.byte	0x00, 0xf5, 0x21, 0x00


	//----- nvinfo : EIATTR_SPARSE_MMA_MASK
	.align		4
.L_198:
        /*0048*/ 	.byte	0x03, 0x50
        /*004a*/ 	.short	0x0000


	//----- nvinfo : EIATTR_MAXREG_COUNT
	.align		4
        /*004c*/ 	.byte	0x03, 0x1b
        /*004e*/ 	.short	0x00ff


	//----- nvinfo : EIATTR_MERCURY_ISA_VERSION
	.align		4
        /*0050*/ 	.byte	0x03, 0x5f
        /*0052*/ 	.short	0x0101


	//----- nvinfo : EIATTR_VRC_CTA_INIT_COUNT
	.align		4
        /*0054*/ 	.byte	0x02, 0x4a
	.zero		1
	.zero		1


	//----- nvinfo : EIATTR_EXIT_INSTR_OFFSETS
	.align		4
        /*0058*/ 	.byte	0x04, 0x1c
        /*005a*/ 	.short	(.L_200 - .L_199)


	//   ....[0]....
.L_199:
        /*005c*/ 	.word	0x000002c0


	//----- nvinfo : EIATTR_CBANK_PARAM_SIZE
	.align		4
.L_200:
        /*0060*/ 	.byte	0x03, 0x19
        /*0062*/ 	.short	0x0020


	//----- nvinfo : EIATTR_PARAM_CBANK
	.align		4
        /*0064*/ 	.byte	0x04, 0x0a
        /*0066*/ 	.short	(.L_202 - .L_201)
	.align		4
.L_201:
        /*0068*/ 	.word	index@(.nv.constant0._Z6k_projPfS_S_PKf)
        /*006c*/ 	.short	0x0380
        /*006e*/ 	.short	0x0020


	//----- nvinfo : EIATTR_SW_WAR
	.align		4
.L_202:
        /*0070*/ 	.byte	0x04, 0x36
        /*0072*/ 	.short	(.L_204 - .L_203)
.L_203:
        /*0074*/ 	.word	0x00000008
.L_204:


//--------------------- .nv.info._Z5k_divPKfS0_S0_PfS1_ --------------------------
	.section	.nv.info._Z5k_divPKfS0_S0_PfS1_,"",@"SHT_CUDA_INFO"
	.sectionflags	@""
	.align	4


	//----- nvinfo : EIATTR_CUDA_API_VERSION
	.align		4
        /*0000*/ 	.byte	0x04, 0x37
        /*0002*/ 	.short	(.L_206 - .L_205)
.L_205:
        /*0004*/ 	.word	0x00000082


	//----- nvinfo : EIATTR_KPARAM_INFO
	.align		4
.L_206:
        /*0008*/ 	.byte	0x04, 0x17
        /*000a*/ 	.short	(.L_208 - .L_207)
.L_207:
        /*000c*/ 	.word	0x00000000
        /*0010*/ 	.short	0x0004
        /*0012*/ 	.short	0x0020
        /*0014*/ 	.byte	0x00, 0xf5, 0x21, 0x00


	//----- nvinfo : EIATTR_KPARAM_INFO
	.align		4
.L_208:
        /*0018*/ 	.byte	0x04, 0x17
        /*001a*/ 	.short	(.L_210 - .L_209)
.L_209:
        /*001c*/ 	.word	0x00000000
        /*0020*/ 	.short	0x0003
        /*0022*/ 	.short	0x0018
        /*0024*/ 	.byte	0x00, 0xf5, 0x21, 0x00


	//----- nvinfo : EIATTR_KPARAM_INFO
	.align		4
.L_210:
        /*0028*/ 	.byte	0x04, 0x17
        /*002a*/ 	.short	(.L_212 - .L_211)
.L_211:
        /*002c*/ 	.word	0x00000000
        /*0030*/ 	.short	0x0002
        /*0032*/ 	.short	0x0010
        /*0034*/ 	.byte	0x00, 0xf5, 0x21, 0x00


	//----- nvinfo : EIATTR_KPARAM_INFO
	.align		4
.L_212:
        /*0038*/ 	.byte	0x04, 0x17
        /*003a*/ 	.short	(.L_214 - .L_213)
.L_213:
        /*003c*/ 	.word	0x00000000
        /*0040*/ 	.short	0x0001
        /*0042*/ 	.short	0x0008
        /*0044*/ 	.byte	0x00, 0xf5, 0x21, 0x00


	//----- nvinfo : EIATTR_KPARAM_INFO
	.align		4
.L_214:
        /*0048*/ 	.byte	0x04, 0x17
        /*004a*/ 	.short	(.L_216 - .L_215)
.L_215:
        /*004c*/ 	.word	0x00000000
        /*0050*/ 	.short	0x0000
        /*0052*/ 	.short	0x0000
        /*0054*/ 	.byte	0x00, 0xf5, 0x21, 0x00


	//----- nvinfo : EIATTR_SPARSE_MMA_MASK
	.align		4
.L_216:
        /*0058*/ 	.byte	0x03, 0x50
        /*005a*/ 	.short	0x0000


	//----- nvinfo : EIATTR_MAXREG_COUNT
	.align		4
        /*005c*/ 	.byte	0x03, 0x1b
        /*005e*/ 	.short	0x00ff


	//----- nvinfo : EIATTR_MERCURY_ISA_VERSION
	.align		4
        /*0060*/ 	.byte	0x03, 0x5f
        /*0062*/ 	.short	0x0101


	//----- nvinfo : EIATTR_VRC_CTA_INIT_COUNT
	.align		4
        /*0064*/ 	.byte	0x02, 0x4a
	.zero		1
	.zero		1


	//----- nvinfo : EIATTR_EXIT_INSTR_OFFSETS
	.align		4
        /*0068*/ 	.byte	0x04, 0x1c
        /*006a*/ 	.short	(.L_218 - .L_217)


	//   ....[0]....
.L_217:
        /*006c*/ 	.word	0x000002c0


	//----- nvinfo : EIATTR_CBANK_PARAM_SIZE
	.align		4
.L_218:
        /*0070*/ 	.byte	0x03, 0x19
        /*0072*/ 	.short	0x0028


	//----- nvinfo : EIATTR_PARAM_CBANK
	.align		4
        /*0074*/ 	.byte	0x04, 0x0a
        /*0076*/ 	.short	(.L_220 - .L_219)
	.align		4
.L_219:
        /*0078*/ 	.word	index@(.nv.constant0._Z5k_divPKfS0_S0_PfS1_)
        /*007c*/ 	.short	0x0380
        /*007e*/ 	.short	0x0028


	//----- nvinfo : EIATTR_SW_WAR
	.align		4
.L_220:
        /*0080*/ 	.byte	0x04, 0x36
        /*0082*/ 	.short	(.L_222 - .L_221)
.L_221:
        /*0084*/ 	.word	0x00000008
.L_222:


//--------------------- .nv.info._Z5k_linPfPKfS1_ff --------------------------
	.section	.nv.info._Z5k_linPfPKfS1_ff,"",@"SHT_CUDA_INFO"
	.sectionflags	@""
	.align	4


	//----- nvinfo : EIATTR_CUDA_API_VERSION
	.align		4
        /*0000*/ 	.byte	0x04, 0x37
        /*0002*/ 	.short	(.L_224 - .L_223)
.L_223:
        /*0004*/ 	.word	0x00000082


	//----- nvinfo : EIATTR_KPARAM_INFO
	.align		4
.L_224:
        /*0008*/ 	.byte	0x04, 0x17
        /*000a*/ 	.short	(.L_226 - .L_225)
.L_225:
        /*000c*/ 	.word	0x00000000
        /*0010*/ 	.short	0x0004
        /*0012*/ 	.short	0x001c
        /*0014*/ 	.byte	0x00, 0xf0, 0x11, 0x00


	//----- nvinfo : EIATTR_KPARAM_INFO
	.align		4
.L_226:
        /*0018*/ 	.byte	0x04, 0x17
        /*001a*/ 	.short	(.L_228 - .L_227)
.L_227:
        /*001c*/ 	.word	0x00000000
        /*0020*/ 	.short	0x0003
        /*0022*/ 	.short	0x0018
        /*0024*/ 	.byte	0x00, 0xf0, 0x11, 0x00


	//----- nvinfo : EIATTR_KPARAM_INFO
	.align		4
.L_228:
        /*0028*/ 	.byte	0x04, 0x17
        /*002a*/ 	.short	(.L_230 - .L_229)
.L_229:
        /*002c*/ 	.word	0x00000000
        /*0030*/ 	.short	0x0002
        /*0032*/ 	.short	0x0010
        /*0034*/ 	.byte	0x00, 0xf5, 0x21, 0x00


	//----- nvinfo : EIATTR_KPARAM_INFO
	.align		4
.L_230:
        /*0038*/ 	.byte	0x04, 0x17
        /*003a*/ 	.short	(.L_232 - .L_231)
.L_231:
        /*003c*/ 	.word	0x00000000
        /*0040*/ 	.short	0x0001
        /*0042*/ 	.short	0x0008
        /*0044*/ 	.byte	0x00, 0xf5, 0x21, 0x00


	//----- nvinfo : EIATTR_KPARAM_INFO
	.align		4
.L_232:
        /*0048*/ 	.byte	0x04, 0x17
        /*004a*/ 	.short	(.L_234 - .L_233)
.L_233:
        /*004c*/ 	.word	0x00000000
        /*0050*/ 	.short	0x0000
        /*0052*/ 	.short	0x0000
        /*0054*/ 	.byte	0x00, 0xf5, 0x21, 0x00


	//----- nvinfo : EIATTR_SPARSE_MMA_MASK
	.align		4
.L_234:
        /*0058*/ 	.byte	0x03, 0x50
        /*005a*/ 	.short	0x0000


	//----- nvinfo : EIATTR_MAXREG_COUNT
	.align		4
        /*005c*/ 	.byte	0x03, 0x1b
        /*005e*/ 	.short	0x00ff


	//----- nvinfo : EIATTR_MERCURY_ISA_VERSION
	.align		4
        /*0060*/ 	.byte	0x03, 0x5f
        /*0062*/ 	.short	0x0101


	//----- nvinfo : EIATTR_VRC_CTA_INIT_COUNT
	.align		4
        /*0064*/ 	.byte	0x02, 0x4a
	.zero		1
	.zero		1


	//----- nvinfo : EIATTR_EXIT_INSTR_OFFSETS
	.align		4
        /*0068*/ 	.byte	0x04, 0x1c
        /*006a*/ 	.short	(.L_236 - .L_235)


	//   ....[0]....
.L_235:
        /*006c*/ 	.word	0x00000340


	//----- nvinfo : EIATTR_CRS_STACK_SIZE
	.align		4
.L_236:
        /*0070*/ 	.byte	0x04, 0x1e
        /*0072*/ 	.short	(.L_238 - .L_237)
.L_237:
        /*0074*/ 	.word	0x00000000


	//----- nvinfo : EIATTR_CBANK_PARAM_SIZE
	.align		4
.L_238:
        /*0078*/ 	.byte	0x03, 0x19
        /*007a*/ 	.short	0x0020


	//----- nvinfo : EIATTR_PARAM_CBANK
	.align		4
        /*007c*/ 	.byte	0x04, 0x0a
        /*007e*/ 	.short	(.L_240 - .L_239)
	.align		4
.L_239:
        /*0080*/ 	.word	index@(.nv.constant0._Z5k_linPfPKfS1_ff)
        /*0084*/ 	.short	0x0380
        /*0086*/ 	.short	0x0020


	//----- nvinfo : EIATTR_SW_WAR
	.align		4
.L_240:
        /*0088*/ 	.byte	0x04, 0x36
        /*008a*/ 	.short	(.L_242 - .L_241)
.L_241:
        /*008c*/ 	.word	0x00000008
.L_242:


//--------------------- .nv.info._Z9k_set_bndPfS_S_S_ --------------------------
	.section	.nv.info._Z9k_set_bndPfS_S_S_,"",@"SHT_CUDA_INFO"
	.sectionflags	@""
	.align	4


	//----- nvinfo : EIATTR_CUDA_API_VERSION
	.align		4
        /*0000*/ 	.byte	0x04, 0x37
        /*0002*/ 	.short	(.L_244 - .L_243)
.L_243:
        /*0004*/ 	.word	0x00000082


	//----- nvinfo : EIATTR_KPARAM_INFO
	.align		4
.L_244:
        /*0008*/ 	.byte	0x04, 0x17
        /*000a*/ 	.short	(.L_246 - .L_245)
.L_245:
        /*000c*/ 	.word	0x00000000
        /*0010*/ 	.short	0x0003
        /*0012*/ 	.short	0x0018
        /*0014*/ 	.byte	0x00, 0xf5, 0x21, 0x00


	//----- nvinfo : EIATTR_KPARAM_INFO
	.align		4
.L_246:
        /*0018*/ 	.byte	0x04, 0x17
        /*001a*/ 	.short	(.L_248 - .L_247)
.L_247:
        /*001c*/ 	.word	0x00000000
        /*0020*/ 	.short	0x0002
        /*0022*/ 	.short	0x0010
        /*0024*/ 	.byte	0x00, 0xf5, 0x21, 0x00


	//----- nvinfo : EIATTR_KPARAM_INFO
	.align		4
.L_248:
        /*0028*/ 	.byte	0x04, 0x17
        /*002a*/ 	.short	(.L_250 - .L_249)
.L_249:
        /*002c*/ 	.word	0x00000000
        /*0030*/ 	.short	0x0001
        /*0032*/ 	.short	0x0008
        /*0034*/ 	.byte	0x00, 0xf5, 0x21, 0x00


	//----- nvinfo : EIATTR_KPARAM_INFO
	.align		4
.L_250:
        /*0038*/ 	.byte	0x04, 0x17
        /*003a*/ 	.short	(.L_252 - .L_251)
.L_251:
        /*003c*/ 	.word	0x00000000
        /*0040*/ 	.short	0x0000
        /*0042*/ 	.short	0x0000
        /*0044*/ 	.byte	0x00, 0xf5, 0x21, 0x00


	//----- nvinfo : EIATTR_SPARSE_MMA_MASK
	.align		4
.L_252:
        /*0048*/ 	.byte	0x03, 0x50
        /*004a*/ 	.short	0x0000


	//----- nvinfo : EIATTR_MAXREG_COUNT
	.align		4
        /*004c*/ 	.byte	0x03, 0x1b
        /*004e*/ 	.short	0x00ff


	//----- nvinfo : EIATTR_MERCURY_ISA_VERSION
	.align		4
        /*0050*/ 	.byte	0x03, 0x5f
        /*0052*/ 	.short	0x0101


	//----- nvinfo : EIATTR_VRC_CTA_INIT_COUNT
	.align		4
        /*0054*/ 	.byte	0x02, 0x4a
	.zero		1
	.zero		1


	//----- nvinfo : EIATTR_EXIT_INSTR_OFFSETS
	.align		4
        /*0058*/ 	.byte	0x04, 0x1c
        /*005a*/ 	.short	(.L_254 - .L_253)


	//   ....[0]....
.L_253:
        /*005c*/ 	.word	0x00000110


	//   ....[1]....
        /*0060*/ 	.word	0x00000840


	//----- nvinfo : EIATTR_CBANK_PARAM_SIZE
	.align		4
.L_254:
        /*0064*/ 	.byte	0x03, 0x19
        /*0066*/ 	.short	0x0020


	//----- nvinfo : EIATTR_PARAM_CBANK
	.align		4
        /*0068*/ 	.byte	0x04, 0x0a
        /*006a*/ 	.short	(.L_256 - .L_255)
	.align		4
.L_255:
        /*006c*/ 	.word	index@(.nv.constant0._Z9k_set_bndPfS_S_S_)
        /*0070*/ 	.short	0x0380
        /*0072*/ 	.short	0x0020


	//----- nvinfo : EIATTR_SW_WAR
	.align		4
.L_256:
        /*0074*/ 	.byte	0x04, 0x36
        /*0076*/ 	.short	(.L_258 - .L_257)
.L_257:
        /*0078*/ 	.word	0x00000008
.L_258:


//--------------------- .nv.info._Z14k_add_source3dPfS_S_S_iff --------------------------
	.section	.nv.info._Z14k_add_source3dPfS_S_S_iff,"",@"SHT_CUDA_INFO"
	.sectionflags	@""
	.align	4


	//----- nvinfo : EIATTR_CUDA_API_VERSION
	.align		4
        /*0000*/ 	.byte	0x04, 0x37
        /*0002*/ 	.short	(.L_260 - .L_259)
.L_259:
        /*0004*/ 	.word	0x00000082


	//----- nvinfo : EIATTR_KPARAM_INFO
	.align		4
.L_260:
        /*0008*/ 	.byte	0x04, 0x17
        /*000a*/ 	.short	(.L_262 - .L_261)
.L_261:
        /*000c*/ 	.word	0x00000000
        /*0010*/ 	.short	0x0006
        /*0012*/ 	.short	0x0028
        /*0014*/ 	.byte	0x00, 0xf0, 0x11, 0x00


	//----- nvinfo : EIATTR_KPARAM_INFO
	.align		4
.L_262:
        /*0018*/ 	.byte	0x04, 0x17
        /*001a*/ 	.short	(.L_264 - .L_263)
.L_263:
        /*001c*/ 	.word	0x00000000
        /*0020*/ 	.short	0x0005
        /*0022*/ 	.short	0x0024
        /*0024*/ 	.byte	0x00, 0xf0, 0x11, 0x00


	//----- nvinfo : EIATTR_KPARAM_INFO
	.align		4
.L_264:
        /*0028*/ 	.byte	0x04, 0x17
        /*002a*/ 	.short	(.L_266 - .L_265)
.L_265:
        /*002c*/ 	.word	0x00000000
        /*0030*/ 	.short	0x0004
        /*0032*/ 	.short	0x0020
        /*0034*/ 	.byte	0x00, 0xf0, 0x11, 0x00


	//----- nvinfo : EIATTR_KPARAM_INFO
	.align		4
.L_266:
        /*0038*/ 	.byte	0x04, 0x17
        /*003a*/ 	.short	(.L_268 - .L_267)
.L_267:
        /*003c*/ 	.word	0x00000000
        /*0040*/ 	.short	0x0003
        /*0042*/ 	.short	0x0018
        /*0044*/ 	.byte	0x00, 0xf5, 0x21, 0x00


	//----- nvinfo : EIATTR_KPARAM_INFO
	.align		4
.L_268:
        /*0048*/ 	.byte	0x04, 0x17
        /*004a*/ 	.short	(.L_270 - .L_269)
.L_269:
        /*004c*/ 	.word	0x00000000
        /*0050*/ 	.short	0x0002
        /*0052*/ 	.short	0x0010
        /*0054*/ 	.byte	0x00, 0xf5, 0x21, 0x00


	//----- nvinfo : EIATTR_KPARAM_INFO
	.align		4
.L_270:
        /*0058*/ 	.byte	0x04, 0x17
        /*005a*/ 	.short	(.L_272 - .L_271)
.L_271:
        /*005c*/ 	.word	0x00000000
        /*0060*/ 	.short	0x0001
        /*0062*/ 	.short	0x0008
        /*0064*/ 	.byte	0x00, 0xf5, 0x21, 0x00


	//----- nvinfo : EIATTR_KPARAM_INFO
	.align		4
.L_272:
        /*0068*/ 	.byte	0x04, 0x17
        /*006a*/ 	.short	(.L_274 - .L_273)
.L_273:
        /*006c*/ 	.word	0x00000000
        /*0070*/ 	.short	0x0000
        /*0072*/ 	.short	0x0000
        /*0074*/ 	.byte	0x00, 0xf5, 0x21, 0x00


	//----- nvinfo : EIATTR_SPARSE_MMA_MASK
	.align		4
.L_274:
        /*0078*/ 	.byte	0x03, 0x50
        /*007a*/ 	.short	0x0000


	//----- nvinfo : EIATTR_MAXREG_COUNT
	.align		4
        /*007c*/ 	.byte	0x03, 0x1b
        /*007e*/ 	.short	0x00ff


	//----- nvinfo : EIATTR_MERCURY_ISA_VERSION
	.align		4
        /*0080*/ 	.byte	0x03, 0x5f
        /*0082*/ 	.short	0x0101


	//----- nvinfo : EIATTR_VRC_CTA_INIT_COUNT
	.align		4
        /*0084*/ 	.byte	0x02, 0x4a
	.zero		1
	.zero		1


	//----- nvinfo : EIATTR_EXIT_INSTR_OFFSETS
	.align		4
        /*0088*/ 	.byte	0x04, 0x1c
        /*008a*/ 	.short	(.L_276 - .L_275)


	//   ....[0]....
.L_275:
        /*008c*/ 	.word	0x00001760


	//   ....[1]....
        /*0090*/ 	.word	0x00001e10


	//----- nvinfo : EIATTR_CRS_STACK_SIZE
	.align		4
.L_276:
        /*0094*/ 	.byte	0x04, 0x1e
        /*0096*/ 	.short	(.L_278 - .L_277)
.L_277:
        /*0098*/ 	.word	0x00000000


	//----- nvinfo : EIATTR_CBANK_PARAM_SIZE
	.align		4
.L_278:
        /*009c*/ 	.byte	0x03, 0x19
        /*009e*/ 	.short	0x002c


	//----- nvinfo : EIATTR_PARAM_CBANK
	.align		4
        /*00a0*/ 	.byte	0x04, 0x0a
        /*00a2*/ 	.short	(.L_280 - .L_279)
	.align		4
.L_279:
        /*00a4*/ 	.word	index@(.nv.constant0._Z14k_add_source3dPfS_S_S_iff)
        /*00a8*/ 	.short	0x0380
        /*00aa*/ 	.short	0x002c


	//----- nvinfo : EIATTR_SW_WAR
	.align		4
.L_280:
        /*00ac*/ 	.byte	0x04, 0x36
        /*00ae*/ 	.short	(.L_282 - .L_281)
.L_281:
        /*00b0*/ 	.word	0x00000008
.L_282:


//--------------------- .nv.info._Z7k_decayPff    --------------------------
	.section	.nv.info._Z7k_decayPff,"",@"SHT_CUDA_INFO"
	.sectionflags	@""
	.align	4


	//----- nvinfo : EIATTR_CUDA_API_VERSION
	.align		4
        /*0000*/ 	.byte	0x04, 0x37
        /*0002*/ 	.short	(.L_284 - .L_283)
.L_283:
        /*0004*/ 	.word	0x00000082


	//----- nvinfo : EIATTR_KPARAM_INFO
	.align		4
.L_284:
        /*0008*/ 	.byte	0x04, 0x17
        /*000a*/ 	.short	(.L_286 - .L_285)
.L_285:
        /*000c*/ 	.word	0x00000000
        /*0010*/ 	.short	0x0001
        /*0012*/ 	.short	0x0008
        /*0014*/ 	.byte	0x00, 0xf0, 0x11, 0x00


	//----- nvinfo : EIATTR_KPARAM_INFO
	.align		4
.L_286:
        /*0018*/ 	.byte	0x04, 0x17
        /*001a*/ 	.short	(.L_288 - .L_287)
.L_287:
        /*001c*/ 	.word	0x00000000
        /*0020*/ 	.short	0x0000
        /*0022*/ 	.short	0x0000
        /*0024*/ 	.byte	0x00, 0xf5, 0x21, 0x00


	//----- nvinfo : EIATTR_SPARSE_MMA_MASK
	.align		4
.L_288:
        /*0028*/ 	.byte	0x03, 0x50
        /*002a*/ 	.short	0x0000


	//----- nvinfo : EIATTR_MAXREG_COUNT
	.align		4
        /*002c*/ 	.byte	0x03, 0x1b
        /*002e*/ 	.short	0x00ff


	//----- nvinfo : EIATTR_MERCURY_ISA_VERSION
	.align		4
        /*0030*/ 	.byte	0x03, 0x5f
        /*0032*/ 	.short	0x0101


	//----- nvinfo : EIATTR_VRC_CTA_INIT_COUNT
	.align		4
        /*0034*/ 	.byte	0x02, 0x4a
	.zero		1
	.zero		1


	//----- nvinfo : EIATTR_EXIT_INSTR_OFFSETS
	.align		4
        /*0038*/ 	.byte	0x04, 0x1c
        /*003a*/ 	.short	(.L_290 - .L_289)


	//   ....[0]....
.L_289:
        /*003c*/ 	.word	0x00000110


	//   ....[1]....
        /*0040*/ 	.word	0x000001e0


	//----- nvinfo : EIATTR_CBANK_PARAM_SIZE
	.align		4
.L_290:
        /*0044*/ 	.byte	0x03, 0x19
        /*0046*/ 	.short	0x000c


	//----- nvinfo : EIATTR_PARAM_CBANK
	.align		4
        /*0048*/ 	.byte	0x04, 0x0a
        /*004a*/ 	.short	(.L_292 - .L_291)
	.align		4
.L_291:
        /*004c*/ 	.word	index@(.nv.constant0._Z7k_decayPff)
        /*0050*/ 	.short	0x0380
        /*0052*/ 	.short	0x000c


	//----- nvinfo : EIATTR_SW_WAR
	.align		4
.L_292:
        /*0054*/ 	.byte	0x04, 0x36
        /*0056*/ 	.short	(.L_294 - .L_293)
.L_293:
        /*0058*/ 	.word	0x00000008
.L_294:


//--------------------- .nv.callgraph             --------------------------
	.section	.nv.callgraph,"",@"SHT_CUDA_CALLGRAPH"
	.align	4
	.sectionentsize	8
	.align		4
        /*0000*/ 	.word	0x00000000
	.align		4
        /*0004*/ 	.word	0xffffffff
	.align		4
        /*0008*/ 	.word	0x00000000
	.align		4
        /*000c*/ 	.word	0xfffffffe
	.align		4
        /*0010*/ 	.word	0x00000000
	.align		4
        /*0014*/ 	.word	0xfffffffd
	.align		4
        /*0018*/ 	.word	0x00000000
	.align		4
        /*001c*/ 	.word	0xfffffffc


//--------------------- .nv.constant4             --------------------------
	.section	.nv.constant4,"a",@progbits
	.align	8
	.align		8
.nv.constant4:
        /*0000*/ 	.dword	__cudart_i2opi_f


//--------------------- .text._Z17k_seed_turbulencePfS_S_S_ffffj --------------------------
	.section	.text._Z17k_seed_turbulencePfS_S_S_ffffj,"ax",@progbits
	.align	128
        .global         _Z17k_seed_turbulencePfS_S_S_ffffj
        .type           _Z17k_seed_turbulencePfS_S_S_ffffj,@function
        .size           _Z17k_seed_turbulencePfS_S_S_ffffj,(.L_x_114 - _Z17k_seed_turbulencePfS_S_S_ffffj)
        .other          _Z17k_seed_turbulencePfS_S_S_ffffj,@"STO_CUDA_ENTRY STV_DEFAULT"
_Z17k_seed_turbulencePfS_S_S_ffffj:
.text._Z17k_seed_turbulencePfS_S_S_ffffj:
[----:B------:R-:W0:Y:S01]  /*0000*/  LDC R1, c[0x0][0x37c] ;  /* 0x0000df00ff017b82 */ /* 0x000e220000000800 */
[----:B------:R-:W1:Y:S07]  /*0010*/  S2R R3, SR_TID.X ;  /* 0x0000000000037919 */ /* 0x000e6e0000002100 */
[----:B------:R-:W1:Y:S01]  /*0020*/  S2UR UR4, SR_CTAID.X ;  /* 0x00000000000479c3 */ /* 0x000e620000002500 */
[----:B0-----:R-:W-:Y:S01]  /*0030*/  VIADD R1, R1, 0xffffffe0 ;  /* 0xffffffe001017836 */ /* 0x001fe20000000000 */
[----:B------:R-:W0:Y:S01]  /*0040*/  S2R R5, SR_TID.Y ;  /* 0x0000000000057919 */ /* 0x000e220000002200 */
[----:B------:R-:W2:Y:S05]  /*0050*/  S2R R2, SR_TID.Z ;  /* 0x0000000000027919 */ /* 0x000eaa0000002300 */
[----:B------:R-:W1:Y:S08]  /*0060*/  LDC R0, c[0x0][0x360] ;  /* 0x0000d800ff007b82 */ /* 0x000e700000000800 */
[----:B------:R-:W0:Y:S08]  /*0070*/  S2UR UR5, SR_CTAID.Y ;  /* 0x00000000000579c3 */ /* 0x000e300000002600 */
[----:B------:R-:W0:Y:S08]  /*0080*/  LDC R4, c[0x0][0x364] ;  /* 0x0000d900ff047b82 */ /* 0x000e300000000800 */
[----:B------:R-:W2:Y:S01]  /*0090*/  S2UR UR6, SR_CTAID.Z ;  /* 0x00000000000679c3 */ /* 0x000ea20000002700 */
[----:B-1----:R-:W-:-:S07]  /*00a0*/  IMAD R0, R0, UR4, R3 ;  /* 0x0000000400007c24 */ /* 0x002fce000f8e0203 */
[----:B------:R-:W2:Y:S01]  /*00b0*/  LDC R7, c[0x0][0x368] ;  /* 0x0000da00ff077b82 */ /* 0x000ea20000000800 */
[----:B0-----:R-:W-:Y:S02]  /*00c0*/  IMAD R4, R4, UR5, R5 ;  /* 0x0000000504047c24 */ /* 0x001fe4000f8e0205 */
[----:B------:R-:W-:-:S05]  /*00d0*/  VIADD R5, R0, 0x1 ;  /* 0x0000000100057836 */ /* 0x000fca0000000000 */
[----:B------:R-:W-:Y:S01]  /*00e0*/  ISETP.GT.AND P0, PT, R5, 0xc0, PT ;  /* 0x000000c00500780c */ /* 0x000fe20003f04270 */
[----:B--2---:R-:W-:-:S05]  /*00f0*/  IMAD R7, R7, UR6, R2 ;  /* 0x0000000607077c24 */ /* 0x004fca000f8e0202 */
[----:B------:R-:W-:-:S04]  /*0100*/  VIMNMX.U32 R2, PT, PT, R4, R7, !PT ;  /* 0x0000000704027248 */ /* 0x000fc80007fe0000 */
[----:B------:R-:W-:-:S13]  /*0110*/  ISETP.GT.U32.OR P0, PT, R2, 0xbf, P0 ;  /* 0x000000bf0200780c */ /* 0x000fda0000704470 */
[----:B------:R-:W-:Y:S05]  /*0120*/  @P0 EXIT ;  /* 0x000000000000094d */ /* 0x000fea0003800000 */
[----:B------:R-:W-:Y:S01]  /*0130*/  I2FP.F32.S32 R2, R5 ;  /* 0x0000000500027245 */ /* 0x000fe20000201400 */
[----:B------:R-:W-:Y:S01]  /*0140*/  IMAD.MOV.U32 R6, RZ, RZ, 0x3baaaaab ;  /* 0x3baaaaabff067424 */ /* 0x000fe200078e00ff */
[----:B------:R-:W-:Y:S01]  /*0150*/  BSSY.RECONVERGENT B0, `(.L_x_0) ;  /* 0x0000010000007945 */ /* 0x000fe20003800200 */
[----:B------:R-:W-:Y:S02]  /*0160*/  IMAD.MOV.U32 R3, RZ, RZ, 0x43400000 ;  /* 0x43400000ff037424 */ /* 0x000fe400078e00ff */
[----:B------:R-:W-:Y:S02]  /*0170*/  FADD R2, R2, -0.5 ;  /* 0xbf00000002027421 */ /* 0x000fe40000000000 */
[----:B------:R-:W-:Y:S02]  /*0180*/  FFMA R3, R6, -R3, 1 ;  /* 0x3f80000006037423 */ /* 0x000fe40000000803 */
[----:B------:R-:W0:Y:S02]  /*0190*/  FCHK P0, R2, 192 ;  /* 0x4340000002007902 */ /* 0x000e240000000000 */
[----:B------:R-:W-:Y:S01]  /*01a0*/  FFMA R3, R3, R6, 0.0052083334885537624359 ;  /* 0x3baaaaab03037423 */ /* 0x000fe20000000006 */
[----:B------:R-:W-:-:S03]  /*01b0*/  VIADD R6, R7, 0x1 ;  /* 0x0000000107067836 */ /* 0x000fc60000000000 */
[----:B------:R-:W-:-:S04]  /*01c0*/  FFMA R8, R2, R3, RZ ;  /* 0x0000000302087223 */ /* 0x000fc800000000ff */
[----:B------:R-:W-:-:S04]  /*01d0*/  FFMA R9, R8, -192, R2 ;  /* 0xc340000008097823 */ /* 0x000fc80000000002 */
[----:B------:R-:W-:Y:S01]  /*01e0*/  FFMA R8, R3, R9, R8 ;  /* 0x0000000903087223 */ /* 0x000fe20000000008 */
[----:B------:R-:W-:Y:S01]  /*01f0*/  VIADD R9, R4, 0x1 ;  /* 0x0000000104097836 */ /* 0x000fe20000000000 */
[----:B0-----:R-:W-:Y:S06]  /*0200*/  @!P0 BRA `(.L_x_1) ;  /* 0x0000000000108947 */ /* 0x001fec0003800000 */
[----:B------:R-:W-:Y:S01]  /*0210*/  IMAD.MOV.U32 R3, RZ, RZ, 0x43400000 ;  /* 0x43400000ff037424 */ /* 0x000fe200078e00ff */
[----:B------:R-:W-:-:S07]  /*0220*/  MOV R14, 0x240 ;  /* 0x00000240000e7802 */ /* 0x000fce0000000f00 */
[----:B------:R-:W-:Y:S05]  /*0230*/  CALL.REL.NOINC `($__internal_0_$__cuda_sm3x_div_rn_noftz_f32_slowpath) ;  /* 0x00000034007c7944 */ /* 0x000fea0003c00000 */
[----:B------:R-:W-:-:S07]  /*0240*/  IMAD.MOV.U32 R8, RZ, RZ, R11 ;  /* 0x000000ffff087224 */ /* 0x000fce00078e000b */
.L_x_1:
[----:B------:R-:W-:Y:S05]  /*0250*/  BSYNC.RECONVERGENT B0 ;  /* 0x0000000000007941 */ /* 0x000fea0003800200 */
.L_x_0:
[----:B------:R-:W-:Y:S01]  /*0260*/  HFMA2 R3, -RZ, RZ, 3.625, 0 ;  /* 0x43400000ff037431 */ /* 0x000fe200000001ff */
[----:B------:R-:W-:Y:S01]  /*0270*/  I2FP.F32.U32 R2, R9 ;  /* 0x0000000900027245 */ /* 0x000fe20000201000 */
[----:B------:R-:W-:Y:S01]  /*0280*/  IMAD.MOV.U32 R10, RZ, RZ, 0x3baaaaab ;  /* 0x3baaaaabff0a7424 */ /* 0x000fe200078e00ff */
[----:B------:R-:W-:Y:S03]  /*0290*/  BSSY.RECONVERGENT B0, `(.L_x_2) ;  /* 0x000000d000007945 */ /* 0x000fe60003800200 */
[----:B------:R-:W-:-:S04]  /*02a0*/  FADD R2, R2, -0.5 ;  /* 0xbf00000002027421 */ /* 0x000fc80000000000 */
[----:B------:R-:W0:Y:S01]  /*02b0*/  FCHK P0, R2, 192 ;  /* 0x4340000002007902 */ /* 0x000e220000000000 */
[----:B------:R-:W-:-:S04]  /*02c0*/  FFMA R3, R10, -R3, 1 ;  /* 0x3f8000000a037423 */ /* 0x000fc80000000803 */
[----:B------:R-:W-:-:S04]  /*02d0*/  FFMA R10, R3, R10, 0.0052083334885537624359 ;  /* 0x3baaaaab030a7423 */ /* 0x000fc8000000000a */
[----:B------:R-:W-:-:S04]  /*02e0*/  FFMA R3, R10, R2, RZ ;  /* 0x000000020a037223 */ /* 0x000fc800000000ff */
[----:B------:R-:W-:-:S04]  /*02f0*/  FFMA R12, R3, -192, R2 ;  /* 0xc3400000030c7823 */ /* 0x000fc80000000002 */
[----:B------:R-:W-:Y:S01]  /*0300*/  FFMA R10, R10, R12, R3 ;  /* 0x0000000c0a0a7223 */ /* 0x000fe20000000003 */
[----:B0-----:R-:W-:Y:S06]  /*0310*/  @!P0 BRA `(.L_x_3) ;  /* 0x0000000000108947 */ /* 0x001fec0003800000 */
[----:B------:R-:W-:Y:S01]  /*0320*/  IMAD.MOV.U32 R3, RZ, RZ, 0x43400000 ;  /* 0x43400000ff037424 */ /* 0x000fe200078e00ff */
[----:B------:R-:W-:-:S07]  /*0330*/  MOV R14, 0x350 ;  /* 0x00000350000e7802 */ /* 0x000fce0000000f00 */
[----:B------:R-:W-:Y:S05]  /*0340*/  CALL.REL.NOINC `($__internal_0_$__cuda_sm3x_div_rn_noftz_f32_slowpath) ;  /* 0x0000003400387944 */ /* 0x000fea0003c00000 */
[----:B------:R-:W-:-:S07]  /*0350*/  IMAD.MOV.U32 R10, RZ, RZ, R11 ;  /* 0x000000ffff0a7224 */ /* 0x000fce00078e000b */
.L_x_3:
[----:B------:R-:W-:Y:S05]  /*0360*/  BSYNC.RECONVERGENT B0 ;  /* 0x0000000000007941 */ /* 0x000fea0003800200 */
.L_x_2:
[----:B------:R-:W-:Y:S01]  /*0370*/  I2FP.F32.U32 R2, R6 ;  /* 0x0000000600027245 */ /* 0x000fe20000201000 */
[----:B------:R-:W-:Y:S01]  /*0380*/  IMAD.MOV.U32 R11, RZ, RZ, 0x3baaaaab ;  /* 0x3baaaaabff0b7424 */ /* 0x000fe200078e00ff */
[----:B------:R-:W-:Y:S01]  /*0390*/  BSSY.RECONVERGENT B0, `(.L_x_4) ;  /* 0x000000d000007945 */ /* 0x000fe20003800200 */
[----:B------:R-:W-:Y:S02]  /*03a0*/  IMAD.MOV.U32 R12, RZ, RZ, 0x43400000 ;  /* 0x43400000ff0c7424 */ /* 0x000fe400078e00ff */
[----:B------:R-:W-:Y:S02]  /*03b0*/  FADD R2, R2, -0.5 ;  /* 0xbf00000002027421 */ /* 0x000fe40000000000 */
[----:B------:R-:W-:Y:S02]  /*03c0*/  FFMA R12, R11, -R12, 1 ;  /* 0x3f8000000b0c7423 */ /* 0x000fe4000000080c */
[----:B------:R-:W0:Y:S02]  /*03d0*/  FCHK P0, R2, 192 ;  /* 0x4340000002007902 */ /* 0x000e240000000000 */
        /* <DEDUP_REMOVED lines=8> */
.L_x_5:
[----:B------:R-:W-:Y:S05]  /*0460*/  BSYNC.RECONVERGENT B0 ;  /* 0x0000000000007941 */ /* 0x000fea0003800200 */
.L_x_4:
[----:B------:R-:W-:Y:S01]  /*0470*/  FMUL R18, R11, 6.2831854820251464844 ;  /* 0x40c90fdb0b127820 */ /* 0x000fe20000400000 */
[----:B------:R-:W0:Y:S01]  /*0480*/  LDCU.64 UR6, c[0x0][0x358] ;  /* 0x00006b00ff0677ac */ /* 0x000e220008000a00 */
[----:B------:R-:W-:Y:S01]  /*0490*/  BSSY.RECONVERGENT B0, `(.L_x_6) ;  /* 0x0000044000007945 */ /* 0x000fe20003800200 */
[----:B------:R-:W-:Y:S01]  /*04a0*/  FMUL R16, R8, 6.2831854820251464844 ;  /* 0x40c90fdb08107820 */ /* 0x000fe20000400000 */
[C---:B------:R-:W-:Y:S01]  /*04b0*/  FMUL R17, R18.reuse, 0.63661974668502807617 ;  /* 0x3f22f98312117820 */ /* 0x040fe20000400000 */
[----:B------:R-:W-:Y:S01]  /*04c0*/  FSETP.GE.AND P0, PT, |R18|, 105615, PT ;  /* 0x47ce47801200780b */ /* 0x000fe20003f06200 */
[----:B------:R-:W-:-:S04]  /*04d0*/  FMUL R12, R10, 6.2831854820251464844 ;  /* 0x40c90fdb0a0c7820 */ /* 0x000fc80000400000 */
[----:B------:R-:W1:Y:S02]  /*04e0*/  F2I.NTZ R17, R17 ;  /* 0x0000001100117305 */ /* 0x000e640000203100 */
[----:B-1----:R-:W-:Y:S01]  /*04f0*/  I2FP.F32.S32 R25, R17 ;  /* 0x0000001100197245 */ /* 0x002fe20000201400 */
[----:B------:R-:W-:-:S04]  /*0500*/  IMAD.MOV.U32 R19, RZ, RZ, R17 ;  /* 0x000000ffff137224 */ /* 0x000fc800078e0011 */
[----:B------:R-:W-:-:S04]  /*0510*/  FFMA R2, R25, -1.5707962512969970703, R18 ;  /* 0xbfc90fda19027823 */ /* 0x000fc80000000012 */
[----:B------:R-:W-:-:S04]  /*0520*/  FFMA R2, R25, -7.5497894158615963534e-08, R2 ;  /* 0xb3a2216819027823 */ /* 0x000fc80000000002 */
[----:B------:R-:W-:-:S04]  /*0530*/  FFMA R25, R25, -5.3903029534742383927e-15, R2 ;  /* 0xa7c234c519197823 */ /* 0x000fc80000000002 */
[----:B------:R-:W-:Y:S01]  /*0540*/  IMAD.MOV.U32 R3, RZ, RZ, R25 ;  /* 0x000000ffff037224 */ /* 0x000fe200078e0019 */
[----:B0-----:R-:W-:Y:S06]  /*0550*/  @!P0 BRA `(.L_x_7) ;  /* 0x0000000000dc8947 */ /* 0x001fec0003800000 */
[----:B------:R-:W-:-:S13]  /*0560*/  FSETP.NEU.AND P0, PT, |R18|, +INF , PT ;  /* 0x7f8000001200780b */ /* 0x000fda0003f0d200 */
[----:B------:R-:W-:Y:S01]  /*0570*/  @!P0 FMUL R3, RZ, R18 ;  /* 0x00000012ff038220 */ /* 0x000fe20000400000 */
[----:B------:R-:W-:Y:S01]  /*0580*/  @!P0 IMAD.MOV.U32 R17, RZ, RZ, RZ ;  /* 0x000000ffff118224 */ /* 0x000fe200078e00ff */
[----:B------:R-:W-:Y:S06]  /*0590*/  @!P0 BRA `(.L_x_7) ;  /* 0x0000000000cc8947 */ /* 0x000fec0003800000 */
[----:B------:R-:W-:Y:S01]  /*05a0*/  SHF.L.U32 R2, R18, 0x8, RZ ;  /* 0x0000000812027819 */ /* 0x000fe200000006ff */
[----:B------:R-:W-:Y:S01]  /*05b0*/  IMAD.MOV.U32 R20, RZ, RZ, RZ ;  /* 0x000000ffff147224 */ /* 0x000fe200078e00ff */
[----:B------:R-:W0:Y:S01]  /*05c0*/  LDCU.64 UR8, c[0x4][URZ] ;  /* 0x01000000ff0877ac */ /* 0x000e220008000a00 */
[----:B------:R-:W-:Y:S01]  /*05d0*/  IMAD.MOV.U32 R13, RZ, RZ, R1 ;  /* 0x000000ffff0d7224 */ /* 0x000fe200078e0001 */
[----:B------:R-:W-:Y:S01]  /*05e0*/  LOP3.LUT R17, R2, 0x80000000, RZ, 0xfc, !PT ;  /* 0x8000000002117812 */ /* 0x000fe200078efcff */
[----:B------:R-:W-:Y:S01]  /*05f0*/  UMOV UR5, URZ ;  /* 0x000000ff00057c82 */ /* 0x000fe20008000000 */
[----:B------:R-:W-:-:S05]  /*0600*/  UMOV UR4, URZ ;  /* 0x000000ff00047c82 */ /* 0x000fca0008000000 */
.L_x_8:
[----:B0-----:R-:W-:Y:S02]  /*0610*/  IMAD.U32 R2, RZ, RZ, UR8 ;  /* 0x00000008ff027e24 */ /* 0x001fe4000f8e00ff */
[----:B------:R-:W-:-:S05]  /*0620*/  IMAD.U32 R3, RZ, RZ, UR9 ;  /* 0x00000009ff037e24 */ /* 0x000fca000f8e00ff */
[----:B------:R-:W2:Y:S01]  /*0630*/  LDG.E.CONSTANT R2, desc[UR6][R2.64] ;  /* 0x0000000602027981 */ /* 0x000ea2000c1e9900 */
[----:B------:R-:W-:Y:S02]  /*0640*/  UIADD3 UR8, UP0, UPT, UR8, 0x4, URZ ;  /* 0x0000000408087890 */ /* 0x000fe4000ff1e0ff */
[----:B------:R-:W-:Y:S02]  /*0650*/  UIADD3 UR4, UPT, UPT, UR4, 0x1, URZ ;  /* 0x0000000104047890 */ /* 0x000fe4000fffe0ff */
[----:B------:R-:W-:Y:S02]  /*0660*/  UIADD3.X UR9, UPT, UPT, URZ, UR9, URZ, UP0, !UPT ;  /* 0x00000009ff097290 */ /* 0x000fe400087fe4ff */
[----:B------:R-:W-:Y:S01]  /*0670*/  UISETP.NE.AND UP0, UPT, UR4, 0x6, UPT ;  /* 0x000000060400788c */ /* 0x000fe2000bf05270 */
[----:B--2---:R-:W-:-:S03]  /*0680*/  IMAD.WIDE.U32 R14, R2, R17, RZ ;  /* 0x00000011020e7225 */ /* 0x004fc600078e00ff */
[----:B------:R-:W-:-:S04]  /*0690*/  IADD3 R14, P0, PT, R14, R20, RZ ;  /* 0x000000140e0e7210 */ /* 0x000fc80007f1e0ff */
[----:B------:R-:W-:Y:S01]  /*06a0*/  IADD3.X R20, PT, PT, R15, UR5, RZ, P0, !PT ;  /* 0x000000050f147c10 */ /* 0x000fe200087fe4ff */
[----:B------:R0:W-:Y:S02]  /*06b0*/  STL [R13], R14 ;  /* 0x0000000e0d007387 */ /* 0x0001e40000100800 */
[----:B0-----:R-:W-:Y:S01]  /*06c0*/  VIADD R13, R13, 0x4 ;  /* 0x000000040d0d7836 */ /* 0x001fe20000000000 */
[----:B------:R-:W-:Y:S06]  /*06d0*/  BRA.U UP0, `(.L_x_8) ;  /* 0xfffffffd00cc7547 */ /* 0x000fec000b83ffff */
[----:B------:R-:W-:Y:S01]  /*06e0*/  SHF.R.U32.HI R14, RZ, 0x17, R18 ;  /* 0x00000017ff0e7819 */ /* 0x000fe20000011612 */
[----:B------:R0:W-:Y:S03]  /*06f0*/  STL [R1+0x18], R20 ;  /* 0x0000181401007387 */ /* 0x0001e60000100800 */
[C---:B------:R-:W-:Y:S02]  /*0700*/  LOP3.LUT R2, R14.reuse, 0xe0, RZ, 0xc0, !PT ;  /* 0x000000e00e027812 */ /* 0x040fe400078ec0ff */
[----:B------:R-:W-:-:S03]  /*0710*/  LOP3.LUT P0, RZ, R14, 0x1f, RZ, 0xc0, !PT ;  /* 0x0000001f0eff7812 */ /* 0x000fc6000780c0ff */
[----:B------:R-:W-:-:S05]  /*0720*/  VIADD R2, R2, 0xffffff80 ;  /* 0xffffff8002027836 */ /* 0x000fca0000000000 */
[----:B------:R-:W-:-:S05]  /*0730*/  SHF.R.U32.HI R2, RZ, 0x5, R2 ;  /* 0x00000005ff027819 */ /* 0x000fca0000011602 */
[----:B------:R-:W-:-:S05]  /*0740*/  IMAD R15, R2, -0x4, R1 ;  /* 0xfffffffc020f7824 */ /* 0x000fca00078e0201 */
[----:B------:R-:W2:Y:S04]  /*0750*/  LDL R13, [R15+0x18] ;  /* 0x000018000f0d7983 */ /* 0x000ea80000100800 */
[----:B------:R-:W2:Y:S04]  /*0760*/  LDL R2, [R15+0x14] ;  /* 0x000014000f027983 */ /* 0x000ea80000100800 */
[----:B------:R-:W3:Y:S01]  /*0770*/  @P0 LDL R3, [R15+0x10] ;  /* 0x000010000f030983 */ /* 0x000ee20000100800 */
[----:B------:R-:W-:Y:S01]  /*0780*/  LOP3.LUT R14, R14, 0x1f, RZ, 0xc0, !PT ;  /* 0x0000001f0e0e7812 */ /* 0x000fe200078ec0ff */
[----:B------:R-:W-:Y:S01]  /*0790*/  UMOV UR4, 0x54442d19 ;  /* 0x54442d1900047882 */ /* 0x000fe20000000000 */
[----:B------:R-:W-:-:S02]  /*07a0*/  UMOV UR5, 0x3bf921fb ;  /* 0x3bf921fb00057882 */ /* 0x000fc40000000000 */
[-C--:B--2---:R-:W-:Y:S02]  /*07b0*/  @P0 SHF.L.W.U32.HI R13, R2, R14.reuse, R13 ;  /* 0x0000000e020d0219 */ /* 0x084fe40000010e0d */
[----:B---3--:R-:W-:Y:S02]  /*07c0*/  @P0 SHF.L.W.U32.HI R2, R3, R14, R2 ;  /* 0x0000000e03020219 */ /* 0x008fe40000010e02 */
[--C-:B0-----:R-:W-:Y:S02]  /*07d0*/  SHF.R.U32.HI R20, RZ, 0x1e, R13.reuse ;  /* 0x0000001eff147819 */ /* 0x101fe4000001160d */
[C---:B------:R-:W-:Y:S01]  /*07e0*/  SHF.L.W.U32.HI R17, R2.reuse, 0x2, R13 ;  /* 0x0000000202117819 */ /* 0x040fe20000010e0d */
[----:B------:R-:W-:Y:S01]  /*07f0*/  IMAD.SHL.U32 R2, R2, 0x4, RZ ;  /* 0x0000000402027824 */ /* 0x000fe200078e00ff */
[----:B------:R-:W-:Y:S02]  /*0800*/  ISETP.GE.AND P0, PT, R18, RZ, PT ;  /* 0x000000ff1200720c */ /* 0x000fe40003f06270 */
[----:B------:R-:W-:-:S02]  /*0810*/  SHF.R.S32.HI R3, RZ, 0x1f, R17 ;  /* 0x0000001fff037819 */ /* 0x000fc40000011411 */
[----:B------:R-:W-:Y:S02]  /*0820*/  LOP3.LUT R18, R17, R18, RZ, 0x3c, !PT ;  /* 0x0000001211127212 */ /* 0x000fe400078e3cff */
[C---:B------:R-:W-:Y:S02]  /*0830*/  LOP3.LUT R2, R3.reuse, R2, RZ, 0x3c, !PT ;  /* 0x0000000203027212 */ /* 0x040fe400078e3cff */
[----:B------:R-:W-:Y:S02]  /*0840*/  LOP3.LUT R3, R3, R17, RZ, 0x3c, !PT ;  /* 0x0000001103037212 */ /* 0x000fe400078e3cff */
[----:B------:R-:W-:Y:S02]  /*0850*/  LEA.HI R17, R17, R20, RZ, 0x1 ;  /* 0x0000001411117211 */ /* 0x000fe400078f08ff */
[----:B------:R-:W-:Y:S02]  /*0860*/  ISETP.GE.AND P1, PT, R18, RZ, PT ;  /* 0x000000ff1200720c */ /* 0x000fe40003f26270 */
[----:B------:R-:W0:Y:S01]  /*0870*/  I2F.F64.S64 R2, R2 ;  /* 0x0000000200027312 */ /* 0x000e220000301c00 */
[----:B------:R-:W-:-:S05]  /*0880*/  IMAD.MOV R13, RZ, RZ, -R17 ;  /* 0x000000ffff0d7224 */ /* 0x000fca00078e0a11 */
[----:B------:R-:W-:Y:S01]  /*0890*/  @!P0 MOV R17, R13 ;  /* 0x0000000d00118202 */ /* 0x000fe20000000f00 */
[----:B0-----:R-:W-:-:S10]  /*08a0*/  DMUL R14, R2, UR4 ;  /* 0x00000004020e7c28 */ /* 0x001fd40008000000 */
[----:B------:R-:W0:Y:S02]  /*08b0*/  F2F.F32.F64 R14, R14 ;  /* 0x0000000e000e7310 */ /* 0x000e240000301000 */
[----:B0-----:R-:W-:-:S07]  /*08c0*/  FSEL R3, -R14, R14, !P1 ;  /* 0x0000000e0e037208 */ /* 0x001fce0004800100 */
.L_x_7:
[----:B------:R-:W-:Y:S05]  /*08d0*/  BSYNC.RECONVERGENT B0 ;  /* 0x0000000000007941 */ /* 0x000fea0003800200 */
.L_x_6:
[C---:B------:R-:W-:Y:S01]  /*08e0*/  FMUL R23, R12.reuse, 0.63661974668502807617 ;  /* 0x3f22f9830c177820 */ /* 0x040fe20000400000 */
[----:B------:R-:W-:Y:S02]  /*08f0*/  IMAD.MOV.U32 R13, RZ, RZ, 0x37cbac00 ;  /* 0x37cbac00ff0d7424 */ /* 0x000fe400078e00ff */
[----:B------:R-:W-:Y:S01]  /*0900*/  FMUL R2, R3, R3 ;  /* 0x0000000303027220 */ /* 0x000fe20000400000 */
[----:B------:R-:W-:Y:S01]  /*0910*/  LOP3.LUT R14, R17, 0x1, RZ, 0xc0, !PT ;  /* 0x00000001110e7812 */ /* 0x000fe200078ec0ff */
[----:B------:R-:W-:Y:S01]  /*0920*/  IMAD.MOV.U32 R21, RZ, RZ, 0x3d2aaabb ;  /* 0x3d2aaabbff157424 */ /* 0x000fe200078e00ff */
[----:B------:R-:W-:Y:S01]  /*0930*/  FSETP.GE.AND P1, PT, |R12|, 105615, PT ;  /* 0x47ce47800c00780b */ /* 0x000fe20003f26200 */
[----:B------:R-:W0:Y:S01]  /*0940*/  F2I.NTZ R23, R23 ;  /* 0x0000001700177305 */ /* 0x000e220000203100 */
[----:B------:R-:W-:Y:S01]  /*0950*/  FFMA R15, R2, R13, -0.0013887860113754868507 ;  /* 0xbab607ed020f7423 */ /* 0x000fe2000000000d */
[----:B------:R-:W-:Y:S01]  /*0960*/  ISETP.NE.U32.AND P0, PT, R14, 0x1, PT ;  /* 0x000000010e00780c */ /* 0x000fe20003f05070 */
[----:B------:R-:W-:Y:S01]  /*0970*/  IMAD.MOV.U32 R27, RZ, RZ, 0x3effffff ;  /* 0x3effffffff1b7424 */ /* 0x000fe200078e00ff */
[----:B------:R-:W-:Y:S02]  /*0980*/  BSSY.RECONVERGENT B0, `(.L_x_9) ;  /* 0x0000049000007945 */ /* 0x000fe40003800200 */
[----:B------:R-:W-:-:S02]  /*0990*/  FSEL R15, R15, -0.00019574658654164522886, !P0 ;  /* 0xb94d41530f0f7808 */ /* 0x000fc40004000000 */
[----:B------:R-:W-:Y:S02]  /*09a0*/  FSEL R21, R21, 0.0083327032625675201416, !P0 ;  /* 0x3c0885e415157808 */ /* 0x000fe40004000000 */
[----:B------:R-:W-:Y:S02]  /*09b0*/  FSEL R27, -R27, -0.16666662693023681641, !P0 ;  /* 0xbe2aaaa81b1b7808 */ /* 0x000fe40004000100 */
[----:B------:R-:W-:Y:S01]  /*09c0*/  FSEL R18, R3, 1, P0 ;  /* 0x3f80000003127808 */ /* 0x000fe20000000000 */
[C---:B------:R-:W-:Y:S01]  /*09d0*/  FFMA R15, R2.reuse, R15, R21 ;  /* 0x0000000f020f7223 */ /* 0x040fe20000000015 */
[----:B------:R-:W-:Y:S01]  /*09e0*/  LOP3.LUT P0, RZ, R17, 0x2, RZ, 0xc0, !PT ;  /* 0x0000000211ff7812 */ /* 0x000fe2000780c0ff */
[----:B0-----:R-:W-:Y:S01]  /*09f0*/  IMAD.MOV.U32 R22, RZ, RZ, R23 ;  /* 0x000000ffff167224 */ /* 0x001fe200078e0017 */
[----:B------:R-:W-:Y:S01]  /*0a00*/  I2FP.F32.S32 R29, R23 ;  /* 0x00000017001d7245 */ /* 0x000fe20000201400 */
[C---:B------:R-:W-:Y:S01]  /*0a10*/  FFMA R15, R2.reuse, R15, R27 ;  /* 0x0000000f020f7223 */ /* 0x040fe2000000001b */
[----:B------:R-:W-:-:S03]  /*0a20*/  FFMA R3, R2, R18, RZ ;  /* 0x0000001202037223 */ /* 0x000fc600000000ff */
[----:B------:R-:W-:Y:S01]  /*0a30*/  FFMA R14, R29, -1.5707962512969970703, R12 ;  /* 0xbfc90fda1d0e7823 */ /* 0x000fe2000000000c */
[----:B------:R-:W-:-:S03]  /*0a40*/  FFMA R18, R3, R15, R18 ;  /* 0x0000000f03127223 */ /* 0x000fc60000000012 */
[C---:B------:R-:W-:Y:S02]  /*0a50*/  FFMA R14, R29.reuse, -7.5497894158615963534e-08, R14 ;  /* 0xb3a221681d0e7823 */ /* 0x040fe4000000000e */
[----:B------:R-:W-:Y:S02]  /*0a60*/  @P0 FADD R18, RZ, -R18 ;  /* 0x80000012ff120221 */ /* 0x000fe40000000000 */
[----:B------:R-:W-:-:S04]  /*0a70*/  FFMA R21, R29, -5.3903029534742383927e-15, R14 ;  /* 0xa7c234c51d157823 */ /* 0x000fc8000000000e */
[----:B------:R-:W-:Y:S01]  /*0a80*/  IMAD.MOV.U32 R2, RZ, RZ, R21 ;  /* 0x000000ffff027224 */ /* 0x000fe200078e0015 */
[----:B------:R-:W-:Y:S06]  /*0a90*/  @!P1 BRA `(.L_x_10) ;  /* 0x0000000000dc9947 */ /* 0x000fec0003800000 */
[----:B------:R-:W-:-:S13]  /*0aa0*/  FSETP.NEU.AND P0, PT, |R12|, +INF , PT ;  /* 0x7f8000000c00780b */ /* 0x000fda0003f0d200 */
[----:B------:R-:W-:Y:S01]  /*0ab0*/  @!P0 FMUL R2, RZ, R12 ;  /* 0x0000000cff028220 */ /* 0x000fe20000400000 */
[----:B------:R-:W-:Y:S01]  /*0ac0*/  @!P0 IMAD.MOV.U32 R23, RZ, RZ, RZ ;  /* 0x000000ffff178224 */ /* 0x000fe200078e00ff */
[----:B------:R-:W-:Y:S06]  /*0ad0*/  @!P0 BRA `(.L_x_10) ;  /* 0x0000000000cc8947 */ /* 0x000fec0003800000 */
[----:B------:R-:W-:Y:S01]  /*0ae0*/  IMAD.SHL.U32 R2, R12, 0x100, RZ ;  /* 0x000001000c027824 */ /* 0x000fe200078e00ff */
[----:B------:R-:W-:Y:S01]  /*0af0*/  MOV R17, R1 ;  /* 0x0000000100117202 */ /* 0x000fe20000000f00 */
[----:B------:R-:W-:Y:S01]  /*0b00*/  IMAD.MOV.U32 R20, RZ, RZ, RZ ;  /* 0x000000ffff147224 */ /* 0x000fe200078e00ff */
[----:B------:R-:W0:Y:S02]  /*0b10*/  LDCU.64 UR8, c[0x4][URZ] ;  /* 0x01000000ff0877ac */ /* 0x000e240008000a00 */
[----:B------:R-:W-:Y:S01]  /*0b20*/  LOP3.LUT R23, R2, 0x80000000, RZ, 0xfc, !PT ;  /* 0x8000000002177812 */ /* 0x000fe200078efcff */
[----:B------:R-:W-:Y:S01]  /*0b30*/  UMOV UR5, URZ ;  /* 0x000000ff00057c82 */ /* 0x000fe20008000000 */
[----:B------:R-:W-:-:S05]  /*0b40*/  UMOV UR4, URZ ;  /* 0x000000ff00047c82 */ /* 0x000fca0008000000 */
.L_x_11:
        /* <DEDUP_REMOVED lines=28> */
[----:B------:R-:W-:Y:S02]  /*0d10*/  ISETP.GE.AND P0, PT, R12, RZ, PT ;  /* 0x000000ff0c00720c */ /* 0x000fe40003f06270 */
[C-C-:B------:R-:W-:Y:S01]  /*0d20*/  SHF.L.W.U32.HI R23, R2.reuse, 0x2, R17.reuse ;  /* 0x0000000202177819 */ /* 0x140fe20000010e11 */
[----:B------:R-:W-:Y:S01]  /*0d30*/  IMAD.SHL.U32 R2, R2, 0x4, RZ ;  /* 0x0000000402027824 */ /* 0x000fe200078e00ff */
[----:B0-----:R-:W-:Y:S02]  /*0d40*/  SHF.R.U32.HI R20, RZ, 0x1e, R17 ;  /* 0x0000001eff147819 */ /* 0x001fe40000011611 */
[----:B------:R-:W-:-:S02]  /*0d50*/  SHF.R.S32.HI R3, RZ, 0x1f, R23 ;  /* 0x0000001fff037819 */ /* 0x000fc40000011417 */
[----:B------:R-:W-:Y:S02]  /*0d60*/  LOP3.LUT R17, R23, R12, RZ, 0x3c, !PT ;  /* 0x0000000c17117212 */ /* 0x000fe400078e3cff */
[C---:B------:R-:W-:Y:S02]  /*0d70*/  LOP3.LUT R2, R3.reuse, R2, RZ, 0x3c, !PT ;  /* 0x0000000203027212 */ /* 0x040fe400078e3cff */
[----:B------:R-:W-:Y:S02]  /*0d80*/  LOP3.LUT R3, R3, R23, RZ, 0x3c, !PT ;  /* 0x0000001703037212 */ /* 0x000fe400078e3cff */
[----:B------:R-:W-:Y:S02]  /*0d90*/  LEA.HI R23, R23, R20, RZ, 0x1 ;  /* 0x0000001417177211 */ /* 0x000fe400078f08ff */
[----:B------:R-:W-:Y:S02]  /*0da0*/  ISETP.GE.AND P1, PT, R17, RZ, PT ;  /* 0x000000ff1100720c */ /* 0x000fe40003f26270 */
[----:B------:R-:W0:Y:S01]  /*0db0*/  I2F.F64.S64 R2, R2 ;  /* 0x0000000200027312 */ /* 0x000e220000301c00 */
[----:B------:R-:W-:-:S04]  /*0dc0*/  IMAD.MOV R17, RZ, RZ, -R23 ;  /* 0x000000ffff117224 */ /* 0x000fc800078e0a17 */
[----:B------:R-:W-:Y:S01]  /*0dd0*/  @!P0 IMAD.MOV.U32 R23, RZ, RZ, R17 ;  /* 0x000000ffff178224 */ /* 0x000fe200078e0011 */
[----:B0-----:R-:W-:-:S10]  /*0de0*/  DMUL R14, R2, UR4 ;  /* 0x00000004020e7c28 */ /* 0x001fd40008000000 */
[----:B------:R-:W0:Y:S02]  /*0df0*/  F2F.F32.F64 R14, R14 ;  /* 0x0000000e000e7310 */ /* 0x000e240000301000 */
[----:B0-----:R-:W-:-:S07]  /*0e00*/  FSEL R2, -R14, R14, !P1 ;  /* 0x0000000e0e027208 */ /* 0x001fce0004800100 */
.L_x_10:
[----:B------:R-:W-:Y:S05]  /*0e10*/  BSYNC.RECONVERGENT B0 ;  /* 0x0000000000007941 */ /* 0x000fea0003800200 */
.L_x_9:
[----:B------:R-:W-:Y:S01]  /*0e20*/  FMUL R3, R2, R2 ;  /* 0x0000000202037220 */ /* 0x000fe20000400000 */
[----:B------:R-:W-:Y:S01]  /*0e30*/  FMUL R15, R16, 0.63661974668502807617 ;  /* 0x3f22f983100f7820 */ /* 0x000fe20000400000 */
[----:B------:R-:W-:Y:S01]  /*0e40*/  LOP3.LUT R14, R23, 0x1, RZ, 0xc0, !PT ;  /* 0x00000001170e7812 */ /* 0x000fe200078ec0ff */
[----:B------:R-:W-:Y:S02]  /*0e50*/  IMAD.MOV.U32 R24, RZ, RZ, 0x3c0885e4 ;  /* 0x3c0885e4ff187424 */ /* 0x000fe400078e00ff */
[----:B------:R-:W-:Y:S01]  /*0e60*/  FFMA R17, R3, R13, -0.0013887860113754868507 ;  /* 0xbab607ed03117423 */ /* 0x000fe2000000000d */
[----:B------:R-:W0:Y:S01]  /*0e70*/  LDCU UR10, c[0x0][0x3a0] ;  /* 0x00007400ff0a77ac */ /* 0x000e220008000800 */
[----:B------:R-:W-:Y:S01]  /*0e80*/  ISETP.NE.U32.AND P0, PT, R14, 0x1, PT ;  /* 0x000000010e00780c */ /* 0x000fe20003f05070 */
[----:B------:R-:W1:Y:S01]  /*0e90*/  F2I.NTZ R15, R15 ;  /* 0x0000000f000f7305 */ /* 0x000e620000203100 */
[----:B------:R-:W-:Y:S01]  /*0ea0*/  IADD3 R14, PT, PT, R23, 0x1, RZ ;  /* 0x00000001170e7810 */ /* 0x000fe20007ffe0ff */
[----:B------:R-:W-:Y:S01]  /*0eb0*/  BSSY.RECONVERGENT B0, `(.L_x_12) ;  /* 0x000004e000007945 */ /* 0x000fe20003800200 */
[----:B------:R-:W-:Y:S01]  /*0ec0*/  FSEL R20, R17, -0.00019574658654164522886, P0 ;  /* 0xb94d415311147808 */ /* 0x000fe20000000000 */
[----:B------:R-:W-:Y:S01]  /*0ed0*/  IMAD.MOV.U32 R17, RZ, RZ, 0x3e2aaaa8 ;  /* 0x3e2aaaa8ff117424 */ /* 0x000fe200078e00ff */
[----:B------:R-:W-:-:S02]  /*0ee0*/  FSEL R24, R24, 0.041666727513074874878, !P0 ;  /* 0x3d2aaabb18187808 */ /* 0x000fc40004000000 */
[----:B------:R-:W-:Y:S02]  /*0ef0*/  LOP3.LUT P1, RZ, R14, 0x2, RZ, 0xc0, !PT ;  /* 0x000000020eff7812 */ /* 0x000fe4000782c0ff */
[----:B------:R-:W-:Y:S01]  /*0f00*/  FSEL R14, -R17, -0.4999999701976776123, !P0 ;  /* 0xbeffffff110e7808 */ /* 0x000fe20004000100 */
[C---:B------:R-:W-:Y:S01]  /*0f10*/  FFMA R20, R3.reuse, R20, R24 ;  /* 0x0000001403147223 */ /* 0x040fe20000000018 */
[----:B------:R-:W-:Y:S02]  /*0f20*/  FSEL R2, R2, 1, !P0 ;  /* 0x3f80000002027808 */ /* 0x000fe40004000000 */
[----:B------:R-:W-:Y:S01]  /*0f30*/  FSETP.GE.AND P0, PT, |R16|, 105615, PT ;  /* 0x47ce47801000780b */ /* 0x000fe20003f06200 */
[C---:B------:R-:W-:Y:S01]  /*0f40*/  FFMA R14, R3.reuse, R20, R14 ;  /* 0x00000014030e7223 */ /* 0x040fe2000000000e */
[----:B-1----:R-:W-:Y:S01]  /*0f50*/  I2FP.F32.S32 R23, R15 ;  /* 0x0000000f00177245 */ /* 0x002fe20000201400 */
[----:B------:R-:W-:Y:S01]  /*0f60*/  FFMA R3, R3, R2, RZ ;  /* 0x0000000203037223 */ /* 0x000fe200000000ff */
[----:B------:R-:W-:-:S03]  /*0f70*/  IMAD.MOV.U32 R24, RZ, RZ, R15 ;  /* 0x000000ffff187224 */ /* 0x000fc600078e000f */
[----:B------:R-:W-:Y:S01]  /*0f80*/  FFMA R2, R3, R14, R2 ;  /* 0x0000000e03027223 */ /* 0x000fe20000000002 */
[----:B------:R-:W-:-:S03]  /*0f90*/  FFMA R14, R23, -1.5707962512969970703, R16 ;  /* 0xbfc90fda170e7823 */ /* 0x000fc60000000010 */
[----:B------:R-:W-:Y:S01]  /*0fa0*/  @P1 FADD R2, RZ, -R2 ;  /* 0x80000002ff021221 */ /* 0x000fe20000000000 */
[----:B------:R-:W-:-:S03]  /*0fb0*/  FFMA R14, R23, -7.5497894158615963534e-08, R14 ;  /* 0xb3a22168170e7823 */ /* 0x000fc6000000000e */
[----:B0-----:R-:W-:Y:S01]  /*0fc0*/  FMUL R3, R2, UR10 ;  /* 0x0000000a02037c20 */ /* 0x001fe20008400000 */
[----:B------:R-:W-:-:S03]  /*0fd0*/  FFMA R23, R23, -5.3903029534742383927e-15, R14 ;  /* 0xa7c234c517177823 */ /* 0x000fc6000000000e */
[----:B------:R-:W-:Y:S01]  /*0fe0*/  FFMA R14, R18, UR10, R3 ;  /* 0x0000000a120e7c23 */ /* 0x000fe20008000003 */
[----:B------:R-:W-:Y:S01]  /*0ff0*/  IMAD.MOV.U32 R3, RZ, RZ, R23 ;  /* 0x000000ffff037224 */ /* 0x000fe200078e0017 */
[----:B------:R-:W-:Y:S06]  /*1000*/  @!P0 BRA `(.L_x_13) ;  /* 0x0000000000e08947 */ /* 0x000fec0003800000 */
[----:B------:R-:W-:-:S13]  /*1010*/  FSETP.NEU.AND P0, PT, |R16|, +INF , PT ;  /* 0x7f8000001000780b */ /* 0x000fda0003f0d200 */
[----:B------:R-:W-:Y:S01]  /*1020*/  @!P0 FMUL R3, RZ, R16 ;  /* 0x00000010ff038220 */ /* 0x000fe20000400000 */
[----:B------:R-:W-:Y:S01]  /*1030*/  @!P0 IMAD.MOV.U32 R15, RZ, RZ, RZ ;  /* 0x000000ffff0f8224 */ /* 0x000fe200078e00ff */
[----:B------:R-:W-:Y:S06]  /*1040*/  @!P0 BRA `(.L_x_13) ;  /* 0x0000000000d08947 */ /* 0x000fec0003800000 */
[----:B------:R-:W-:Y:S01]  /*1050*/  IMAD.SHL.U32 R16, R16, 0x100, RZ ;  /* 0x0000010010107824 */ /* 0x000fe200078e00ff */
[----:B------:R-:W0:Y:S01]  /*1060*/  LDCU.64 UR8, c[0x4][URZ] ;  /* 0x01000000ff0877ac */ /* 0x000e220008000a00 */
[----:B------:R-:W-:Y:S02]  /*1070*/  IMAD.MOV.U32 R20, RZ, RZ, RZ ;  /* 0x000000ffff147224 */ /* 0x000fe400078e00ff */
[----:B------:R-:W-:Y:S01]  /*1080*/  IMAD.MOV.U32 R15, RZ, RZ, R1 ;  /* 0x000000ffff0f7224 */ /* 0x000fe200078e0001 */
[----:B------:R-:W-:Y:S01]  /*1090*/  LOP3.LUT R27, R16, 0x80000000, RZ, 0xfc, !PT ;  /* 0x80000000101b7812 */ /* 0x000fe200078efcff */
[----:B------:R-:W-:Y:S01]  /*10a0*/  UMOV UR5, URZ ;  /* 0x000000ff00057c82 */ /* 0x000fe20008000000 */
[----:B------:R-:W-:-:S05]  /*10b0*/  UMOV UR4, URZ ;  /* 0x000000ff00047c82 */ /* 0x000fca0008000000 */
.L_x_14:
[----:B0-----:R-:W-:Y:S01]  /*10c0*/  IMAD.U32 R2, RZ, RZ, UR8 ;  /* 0x00000008ff027e24 */ /* 0x001fe2000f8e00ff */
[----:B------:R-:W-:-:S05]  /*10d0*/  MOV R3, UR9 ;  /* 0x0000000900037c02 */ /* 0x000fca0008000f00 */
        /* <DEDUP_REMOVED lines=11> */
[----:B------:R-:W-:Y:S01]  /*1190*/  FMUL R27, R8, 6.2831854820251464844 ;  /* 0x40c90fdb081b7820 */ /* 0x000fe20000400000 */
[----:B------:R0:W-:Y:S04]  /*11a0*/  STL [R1+0x18], R20 ;  /* 0x0000181401007387 */ /* 0x0001e80000100800 */
[----:B------:R-:W-:-:S04]  /*11b0*/  SHF.R.U32.HI R16, RZ, 0x17, R27 ;  /* 0x00000017ff107819 */ /* 0x000fc8000001161b */
        /* <DEDUP_REMOVED lines=16> */
[----:B------:R-:W-:Y:S02]  /*12c0*/  SHF.R.U32.HI R15, RZ, 0x1e, R15 ;  /* 0x0000001eff0f7819 */ /* 0x000fe4000001160f */
[----:B------:R-:W-:-:S02]  /*12d0*/  SHF.R.S32.HI R3, RZ, 0x1f, R18 ;  /* 0x0000001fff037819 */ /* 0x000fc40000011412 */
[C---:B------:R-:W-:Y:S02]  /*12e0*/  LEA.HI R15, R18.reuse, R15, RZ, 0x1 ;  /* 0x0000000f120f7211 */ /* 0x040fe400078f08ff */
[C---:B------:R-:W-:Y:S02]  /*12f0*/  LOP3.LUT R2, R3.reuse, R2, RZ, 0x3c, !PT ;  /* 0x0000000203027212 */ /* 0x040fe400078e3cff */
[----:B------:R-:W-:Y:S02]  /*1300*/  LOP3.LUT R3, R3, R18, RZ, 0x3c, !PT ;  /* 0x0000001203037212 */ /* 0x000fe400078e3cff */
[----:B------:R-:W-:Y:S01]  /*1310*/  LOP3.LUT R27, R18, R27, RZ, 0x3c, !PT ;  /* 0x0000001b121b7212 */ /* 0x000fe200078e3cff */
[----:B------:R-:W-:-:S03]  /*1320*/  IMAD.MOV R18, RZ, RZ, -R15 ;  /* 0x000000ffff127224 */ /* 0x000fc600078e0a0f */
[----:B------:R-:W1:Y:S01]  /*1330*/  I2F.F64.S64 R2, R2 ;  /* 0x0000000200027312 */ /* 0x000e620000301c00 */
[----:B------:R-:W-:Y:S01]  /*1340*/  ISETP.GE.AND P1, PT, R27, RZ, PT ;  /* 0x000000ff1b00720c */ /* 0x000fe20003f26270 */
[----:B------:R-:W-:Y:S01]  /*1350*/  @!P0 IMAD.MOV.U32 R15, RZ, RZ, R18 ;  /* 0x000000ffff0f8224 */ /* 0x000fe200078e0012 */
[----:B-1----:R-:W-:-:S10]  /*1360*/  DMUL R16, R2, UR4 ;  /* 0x0000000402107c28 */ /* 0x002fd40008000000 */
[----:B------:R-:W1:Y:S02]  /*1370*/  F2F.F32.F64 R16, R16 ;  /* 0x0000001000107310 */ /* 0x000e640000301000 */
[----:B01----:R-:W-:-:S07]  /*1380*/  FSEL R3, -R16, R16, !P1 ;  /* 0x0000001010037208 */ /* 0x003fce0004800100 */
.L_x_13:
[----:B------:R-:W-:Y:S05]  /*1390*/  BSYNC.RECONVERGENT B0 ;  /* 0x0000000000007941 */ /* 0x000fea0003800200 */
.L_x_12:
[----:B------:R-:W-:Y:S01]  /*13a0*/  FMUL R2, R3, R3 ;  /* 0x0000000303027220 */ /* 0x000fe20000400000 */
[C---:B------:R-:W-:Y:S01]  /*13b0*/  LOP3.LUT R17, R15.reuse, 0x1, RZ, 0xc0, !PT ;  /* 0x000000010f117812 */ /* 0x040fe200078ec0ff */
[----:B------:R-:W-:Y:S01]  /*13c0*/  IMAD.MOV.U32 R27, RZ, RZ, 0x3d2aaabb ;  /* 0x3d2aaabbff1b7424 */ /* 0x000fe200078e00ff */
[----:B------:R-:W-:Y:S01]  /*13d0*/  LOP3.LUT P1, RZ, R15, 0x2, RZ, 0xc0, !PT ;  /* 0x000000020fff7812 */ /* 0x000fe2000782c0ff */
[----:B------:R-:W-:Y:S01]  /*13e0*/  FFMA R16, R2, R13, -0.0013887860113754868507 ;  /* 0xbab607ed02107423 */ /* 0x000fe2000000000d */
[----:B------:R-:W-:Y:S01]  /*13f0*/  ISETP.NE.U32.AND P0, PT, R17, 0x1, PT ;  /* 0x000000011100780c */ /* 0x000fe20003f05070 */
[----:B------:R-:W-:Y:S02]  /*1400*/  IMAD.MOV.U32 R18, RZ, RZ, 0x3effffff ;  /* 0x3effffffff127424 */ /* 0x000fe400078e00ff */
[----:B------:R-:W-:Y:S01]  /*1410*/  FMUL R15, R11, 6.2831854820251464844 ;  /* 0x40c90fdb0b0f7820 */ /* 0x000fe20000400000 */
[----:B------:R-:W-:Y:S01]  /*1420*/  BSSY.RECONVERGENT B0, `(.L_x_15) ;  /* 0x0000043000007945 */ /* 0x000fe20003800200 */
[----:B------:R-:W-:-:S02]  /*1430*/  FSEL R17, R16, -0.00019574658654164522886, !P0 ;  /* 0xb94d415310117808 */ /* 0x000fc40004000000 */
[----:B------:R-:W-:Y:S02]  /*1440*/  FSEL R27, R27, 0.0083327032625675201416, !P0 ;  /* 0x3c0885e41b1b7808 */ /* 0x000fe40004000000 */
[----:B------:R-:W-:Y:S02]  /*1450*/  FSEL R16, -R18, -0.16666662693023681641, !P0 ;  /* 0xbe2aaaa812107808 */ /* 0x000fe40004000100 */
[----:B------:R-:W-:Y:S01]  /*1460*/  FSEL R20, R3, 1, P0 ;  /* 0x3f80000003147808 */ /* 0x000fe20000000000 */
[----:B------:R-:W-:Y:S01]  /*1470*/  FFMA R17, R2, R17, R27 ;  /* 0x0000001102117223 */ /* 0x000fe2000000001b */
[----:B------:R-:W-:-:S03]  /*1480*/  FSETP.GE.AND P0, PT, |R15|, 105615, PT ;  /* 0x47ce47800f00780b */ /* 0x000fc60003f06200 */
[C---:B------:R-:W-:Y:S01]  /*1490*/  FFMA R16, R2.reuse, R17, R16 ;  /* 0x0000001102107223 */ /* 0x040fe20000000010 */
[----:B------:R-:W-:-:S04]  /*14a0*/  FFMA R3, R2, R20, RZ ;  /* 0x0000001402037223 */ /* 0x000fc800000000ff */
[----:B------:R-:W-:-:S04]  /*14b0*/  FFMA R20, R3, R16, R20 ;  /* 0x0000001003147223 */ /* 0x000fc80000000014 */
[----:B------:R-:W-:Y:S01]  /*14c0*/  @P1 FADD R20, RZ, -R20 ;  /* 0x80000014ff141221 */ /* 0x000fe20000000000 */
[----:B------:R-:W-:Y:S06]  /*14d0*/  @!P0 BRA `(.L_x_16) ;  /* 0x0000000000dc8947 */ /* 0x000fec0003800000 */
        /* <DEDUP_REMOVED lines=11> */
.L_x_17:
        /* <DEDUP_REMOVED lines=25> */
[----:B------:R-:W-:Y:S01]  /*1720*/  UMOV UR5, 0x3bf921fb ;  /* 0x3bf921fb00057882 */ /* 0x000fe20000000000 */
[----:B------:R-:W-:-:S02]  /*1730*/  ISETP.GE.AND P1, PT, R15, RZ, PT ;  /* 0x000000ff0f00720c */ /* 0x000fc40003f26270 */
[-C--:B--2---:R-:W-:Y:S02]  /*1740*/  @P0 SHF.L.W.U32.HI R18, R3, R16.reuse, R18 ;  /* 0x0000001003120219 */ /* 0x084fe40000010e12 */
[----:B---3--:R-:W-:Y:S02]  /*1750*/  @P0 SHF.L.W.U32.HI R3, R2, R16, R3 ;  /* 0x0000001002030219 */ /* 0x008fe40000010e03 */
[--C-:B0-----:R-:W-:Y:S02]  /*1760*/  SHF.R.U32.HI R19, RZ, 0x1e, R18.reuse ;  /* 0x0000001eff137819 */ /* 0x101fe40000011612 */
[C---:B------:R-:W-:Y:S01]  /*1770*/  SHF.L.W.U32.HI R26, R3.reuse, 0x2, R18 ;  /* 0x00000002031a7819 */ /* 0x040fe20000010e12 */
[----:B------:R-:W-:-:S03]  /*1780*/  IMAD.SHL.U32 R3, R3, 0x4, RZ ;  /* 0x0000000403037824 */ /* 0x000fc600078e00ff */
[----:B------:R-:W-:Y:S02]  /*1790*/  SHF.R.S32.HI R16, RZ, 0x1f, R26 ;  /* 0x0000001fff107819 */ /* 0x000fe4000001141a */
[----:B------:R-:W-:Y:S02]  /*17a0*/  LOP3.LUT R18, R26, R15, RZ, 0x3c, !PT ;  /* 0x0000000f1a127212 */ /* 0x000fe400078e3cff */
[C---:B------:R-:W-:Y:S02]  /*17b0*/  LOP3.LUT R2, R16.reuse, R3, RZ, 0x3c, !PT ;  /* 0x0000000310027212 */ /* 0x040fe400078e3cff */
[----:B------:R-:W-:Y:S02]  /*17c0*/  LOP3.LUT R3, R16, R26, RZ, 0x3c, !PT ;  /* 0x0000001a10037212 */ /* 0x000fe400078e3cff */
[----:B------:R-:W-:Y:S02]  /*17d0*/  LEA.HI R19, R26, R19, RZ, 0x1 ;  /* 0x000000131a137211 */ /* 0x000fe400078f08ff */
[----:B------:R-:W-:-:S02]  /*17e0*/  ISETP.GE.AND P0, PT, R18, RZ, PT ;  /* 0x000000ff1200720c */ /* 0x000fc40003f06270 */
[----:B------:R-:W0:Y:S01]  /*17f0*/  I2F.F64.S64 R2, R2 ;  /* 0x0000000200027312 */ /* 0x000e220000301c00 */
[----:B------:R-:W-:-:S05]  /*1800*/  IMAD.MOV R18, RZ, RZ, -R19 ;  /* 0x000000ffff127224 */ /* 0x000fca00078e0a13 */
[----:B------:R-:W-:Y:S01]  /*1810*/  @!P1 MOV R19, R18 ;  /* 0x0000001200139202 */ /* 0x000fe20000000f00 */
[----:B0-----:R-:W-:-:S10]  /*1820*/  DMUL R16, R2, UR4 ;  /* 0x0000000402107c28 */ /* 0x001fd40008000000 */
[----:B------:R-:W0:Y:S02]  /*1830*/  F2F.F32.F64 R16, R16 ;  /* 0x0000001000107310 */ /* 0x000e240000301000 */
[----:B0-----:R-:W-:-:S07]  /*1840*/  FSEL R25, -R16, R16, !P0 ;  /* 0x0000001010197208 */ /* 0x001fce0004000100 */
.L_x_16:
[----:B------:R-:W-:Y:S05]  /*1850*/  BSYNC.RECONVERGENT B0 ;  /* 0x0000000000007941 */ /* 0x000fea0003800200 */
.L_x_15:
[----:B------:R-:W-:Y:S01]  /*1860*/  FMUL R2, R25, R25 ;  /* 0x0000001919027220 */ /* 0x000fe20000400000 */
[----:B------:R-:W-:Y:S01]  /*1870*/  LOP3.LUT R3, R19, 0x1, RZ, 0xc0, !PT ;  /* 0x0000000113037812 */ /* 0x000fe200078ec0ff */
[----:B------:R-:W-:Y:S01]  /*1880*/  IMAD.MOV.U32 R18, RZ, RZ, 0x3c0885e4 ;  /* 0x3c0885e4ff127424 */ /* 0x000fe200078e00ff */
[----:B------:R-:W-:Y:S01]  /*1890*/  BSSY.RECONVERGENT B0, `(.L_x_18) ;  /* 0x000004a000007945 */ /* 0x000fe20003800200 */
[----:B------:R-:W-:Y:S01]  /*18a0*/  FFMA R16, R2, R13, -0.0013887860113754868507 ;  /* 0xbab607ed02107423 */ /* 0x000fe2000000000d */
[----:B------:R-:W-:Y:S01]  /*18b0*/  ISETP.NE.U32.AND P0, PT, R3, 0x1, PT ;  /* 0x000000010300780c */ /* 0x000fe20003f05070 */
[----:B------:R-:W-:Y:S02]  /*18c0*/  VIADD R3, R19, 0x1 ;  /* 0x0000000113037836 */ /* 0x000fe40000000000 */
[----:B------:R-:W-:Y:S01]  /*18d0*/  IMAD.MOV.U32 R19, RZ, RZ, 0x3e2aaaa8 ;  /* 0x3e2aaaa8ff137424 */ /* 0x000fe200078e00ff */
[----:B------:R-:W-:Y:S02]  /*18e0*/  FSEL R17, R16, -0.00019574658654164522886, P0 ;  /* 0xb94d415310117808 */ /* 0x000fe40000000000 */
[----:B------:R-:W-:-:S02]  /*18f0*/  FSEL R27, R18, 0.041666727513074874878, !P0 ;  /* 0x3d2aaabb121b7808 */ /* 0x000fc40004000000 */
[----:B------:R-:W-:Y:S02]  /*1900*/  FSEL R16, -R19, -0.4999999701976776123, !P0 ;  /* 0xbeffffff13107808 */ /* 0x000fe40004000100 */
[----:B------:R-:W-:Y:S01]  /*1910*/  LOP3.LUT P1, RZ, R3, 0x2, RZ, 0xc0, !PT ;  /* 0x0000000203ff7812 */ /* 0x000fe2000782c0ff */
[----:B------:R-:W-:Y:S01]  /*1920*/  FFMA R17, R2, R17, R27 ;  /* 0x0000001102117223 */ /* 0x000fe2000000001b */
[----:B------:R-:W-:Y:S02]  /*1930*/  FSEL R25, R25, 1, !P0 ;  /* 0x3f80000019197808 */ /* 0x000fe40004000000 */
[----:B------:R-:W-:Y:S01]  /*1940*/  FSETP.GE.AND P0, PT, |R12|, 105615, PT ;  /* 0x47ce47800c00780b */ /* 0x000fe20003f06200 */
[C---:B------:R-:W-:Y:S02]  /*1950*/  FFMA R16, R2.reuse, R17, R16 ;  /* 0x0000001102107223 */ /* 0x040fe40000000010 */
[----:B------:R-:W-:-:S04]  /*1960*/  FFMA R2, R2, R25, RZ ;  /* 0x0000001902027223 */ /* 0x000fc800000000ff */
[----:B------:R-:W-:-:S04]  /*1970*/  FFMA R2, R2, R16, R25 ;  /* 0x0000001002027223 */ /* 0x000fc80000000019 */
[----:B------:R-:W-:-:S04]  /*1980*/  @P1 FADD R2, RZ, -R2 ;  /* 0x80000002ff021221 */ /* 0x000fc80000000000 */
[----:B------:R-:W-:-:S04]  /*1990*/  FMUL R3, R2, UR10 ;  /* 0x0000000a02037c20 */ /* 0x000fc80008400000 */
[----:B------:R-:W-:Y:S01]  /*19a0*/  FFMA R20, R20, UR10, R3 ;  /* 0x0000000a14147c23 */ /* 0x000fe20008000003 */
        /* <DEDUP_REMOVED lines=12> */
.L_x_20:
        /* <DEDUP_REMOVED lines=39> */
[----:B------:R-:W-:-:S04]  /*1ce0*/  IMAD.MOV R21, RZ, RZ, -R22 ;  /* 0x000000ffff157224 */ /* 0x000fc800078e0a16 */
[----:B------:R-:W-:Y:S01]  /*1cf0*/  @!P1 IMAD.MOV.U32 R22, RZ, RZ, R21 ;  /* 0x000000ffff169224 */ /* 0x000fe200078e0015 */
[----:B0-----:R-:W-:-:S10]  /*1d00*/  DMUL R16, R2, UR4 ;  /* 0x0000000402107c28 */ /* 0x001fd40008000000 */
[----:B------:R-:W0:Y:S02]  /*1d10*/  F2F.F32.F64 R16, R16 ;  /* 0x0000001000107310 */ /* 0x000e240000301000 */
[----:B0-----:R-:W-:-:S07]  /*1d20*/  FSEL R21, -R16, R16, !P0 ;  /* 0x0000001010157208 */ /* 0x001fce0004000100 */
.L_x_19:
[----:B------:R-:W-:Y:S05]  /*1d30*/  BSYNC.RECONVERGENT B0 ;  /* 0x0000000000007941 */ /* 0x000fea0003800200 */
.L_x_18:
[C---:B------:R-:W-:Y:S01]  /*1d40*/  LOP3.LUT R16, R22.reuse, 0x1, RZ, 0xc0, !PT ;  /* 0x0000000116107812 */ /* 0x040fe200078ec0ff */
[C---:B------:R-:W-:Y:S01]  /*1d50*/  FMUL R2, R21.reuse, R21 ;  /* 0x0000001515027220 */ /* 0x040fe20000400000 */
[----:B------:R-:W-:Y:S01]  /*1d60*/  IMAD.MOV.U32 R17, RZ, RZ, 0x3d2aaabb ;  /* 0x3d2aaabbff117424 */ /* 0x000fe200078e00ff */
[----:B------:R-:W-:Y:S01]  /*1d70*/  LOP3.LUT P1, RZ, R22, 0x2, RZ, 0xc0, !PT ;  /* 0x0000000216ff7812 */ /* 0x000fe2000782c0ff */
[----:B------:R-:W-:Y:S01]  /*1d80*/  BSSY.RECONVERGENT B0, `(.L_x_21) ;  /* 0x0000047000007945 */ /* 0x000fe20003800200 */
[----:B------:R-:W-:Y:S01]  /*1d90*/  ISETP.NE.U32.AND P0, PT, R16, 0x1, PT ;  /* 0x000000011000780c */ /* 0x000fe20003f05070 */
[----:B------:R-:W-:Y:S01]  /*1da0*/  FFMA R3, R2, R13, -0.0013887860113754868507 ;  /* 0xbab607ed02037423 */ /* 0x000fe2000000000d */
[----:B------:R-:W-:Y:S02]  /*1db0*/  IMAD.MOV.U32 R16, RZ, RZ, 0x3effffff ;  /* 0x3effffffff107424 */ /* 0x000fe400078e00ff */
[----:B------:R-:W-:Y:S01]  /*1dc0*/  FSEL R22, R21, 1, P0 ;  /* 0x3f80000015167808 */ /* 0x000fe20000000000 */
[----:B------:R-:W-:Y:S01]  /*1dd0*/  FMUL R21, R8, 6.2831854820251464844 ;  /* 0x40c90fdb08157820 */ /* 0x000fe20000400000 */
[----:B------:R-:W-:-:S02]  /*1de0*/  FSEL R3, R3, -0.00019574658654164522886, !P0 ;  /* 0xb94d415303037808 */ /* 0x000fc40004000000 */
[----:B------:R-:W-:Y:S02]  /*1df0*/  FSEL R17, R17, 0.0083327032625675201416, !P0 ;  /* 0x3c0885e411117808 */ /* 0x000fe40004000000 */
[----:B------:R-:W-:Y:S02]  /*1e00*/  FSEL R16, -R16, -0.16666662693023681641, !P0 ;  /* 0xbe2aaaa810107808 */ /* 0x000fe40004000100 */
[----:B------:R-:W-:Y:S01]  /*1e10*/  FSETP.GE.AND P0, PT, |R21|, 105615, PT ;  /* 0x47ce47801500780b */ /* 0x000fe20003f06200 */
[----:B------:R-:W-:-:S04]  /*1e20*/  FFMA R3, R2, R3, R17 ;  /* 0x0000000302037223 */ /* 0x000fc80000000011 */
        /* <DEDUP_REMOVED lines=16> */
.L_x_23:
        /* <DEDUP_REMOVED lines=28> */
[----:B---3--:R-:W-:-:S04]  /*20f0*/  @P0 SHF.L.W.U32.HI R2, R3, R16, R2 ;  /* 0x0000001003020219 */ /* 0x008fc80000010e02 */
[C-C-:B------:R-:W-:Y:S01]  /*2100*/  SHF.L.W.U32.HI R24, R2.reuse, 0x2, R23.reuse ;  /* 0x0000000202187819 */ /* 0x140fe20000010e17 */
[----:B------:R-:W-:Y:S01]  /*2110*/  IMAD.SHL.U32 R2, R2, 0x4, RZ ;  /* 0x0000000402027824 */ /* 0x000fe200078e00ff */
[----:B------:R-:W-:Y:S02]  /*2120*/  SHF.R.U32.HI R23, RZ, 0x1e, R23 ;  /* 0x0000001eff177819 */ /* 0x000fe40000011617 */
[----:B------:R-:W-:Y:S02]  /*2130*/  SHF.R.S32.HI R3, RZ, 0x1f, R24 ;  /* 0x0000001fff037819 */ /* 0x000fe40000011418 */
[----:B0-----:R-:W-:Y:S02]  /*2140*/  LOP3.LUT R25, R24, R21, RZ, 0x3c, !PT ;  /* 0x0000001518197212 */ /* 0x001fe400078e3cff */
[C---:B------:R-:W-:Y:S02]  /*2150*/  LOP3.LUT R2, R3.reuse, R2, RZ, 0x3c, !PT ;  /* 0x0000000203027212 */ /* 0x040fe400078e3cff */
[----:B------:R-:W-:-:S02]  /*2160*/  LOP3.LUT R3, R3, R24, RZ, 0x3c, !PT ;  /* 0x0000001803037212 */ /* 0x000fc400078e3cff */
        /* <DEDUP_REMOVED lines=8> */
.L_x_22:
[----:B------:R-:W-:Y:S05]  /*21f0*/  BSYNC.RECONVERGENT B0 ;  /* 0x0000000000007941 */ /* 0x000fea0003800200 */
.L_x_21:
[----:B------:R-:W0:Y:S01]  /*2200*/  LDCU UR4, c[0x0][0x3b0] ;  /* 0x00007600ff0477ac */ /* 0x000e220008000800 */
[----:B------:R-:W-:Y:S02]  /*2210*/  IMAD.MOV.U32 R3, RZ, RZ, 0x466f45d ;  /* 0x0466f45dff037424 */ /* 0x000fe400078e00ff */
[----:B------:R-:W-:Y:S01]  /*2220*/  FADD R10, R10, -0.5 ;  /* 0xbf0000000a0a7421 */ /* 0x000fe20000000000 */
[----:B------:R-:W-:Y:S02]  /*2230*/  IMAD.MOV.U32 R17, RZ, RZ, 0x127409f ;  /* 0x0127409fff117424 */ /* 0x000fe400078e00ff */
[----:B------:R-:W-:Y:S01]  /*2240*/  FADD R8, R8, -0.5 ;  /* 0xbf00000008087421 */ /* 0x000fe20000000000 */
[----:B------:R-:W-:Y:S02]  /*2250*/  IMAD.MOV.U32 R16, RZ, RZ, 0x4f9ffb7 ;  /* 0x04f9ffb7ff107424 */ /* 0x000fe400078e00ff */
[----:B------:R-:W-:Y:S01]  /*2260*/  FMUL R29, R10, R10 ;  /* 0x0000000a0a1d7220 */ /* 0x000fe20000400000 */
[----:B------:R-:W-:-:S02]  /*2270*/  IMAD R2, R0, R3, 0x466f45d ;  /* 0x0466f45d00027424 */ /* 0x000fc400078e0203 */
[----:B------:R-:W-:Y:S01]  /*2280*/  FMUL R0, R23, R23 ;  /* 0x0000001717007220 */ /* 0x000fe20000400000 */
[----:B------:R-:W-:Y:S01]  /*2290*/  IMAD R3, R4, R17, 0x127409f ;  /* 0x0127409f04037424 */ /* 0x000fe200078e0211 */
[----:B------:R-:W-:Y:S01]  /*22a0*/  LOP3.LUT R4, R24, 0x1, RZ, 0xc0, !PT ;  /* 0x0000000118047812 */ /* 0x000fe200078ec0ff */
[----:B------:R-:W-:Y:S02]  /*22b0*/  IMAD R7, R7, R16, 0x4f9ffb7 ;  /* 0x04f9ffb707077424 */ /* 0x000fe400078e0210 */
[----:B------:R-:W-:Y:S01]  /*22c0*/  FFMA R13, R0, R13, -0.0013887860113754868507 ;  /* 0xbab607ed000d7423 */ /* 0x000fe2000000000d */
[----:B------:R-:W-:Y:S01]  /*22d0*/  IMAD R6, R6, 0xc2, R9 ;  /* 0x000000c206067824 */ /* 0x000fe200078e0209 */
[----:B------:R-:W-:Y:S01]  /*22e0*/  ISETP.NE.U32.AND P0, PT, R4, 0x1, PT ;  /* 0x000000010400780c */ /* 0x000fe20003f05070 */
[----:B------:R-:W1:Y:S01]  /*22f0*/  LDC R9, c[0x0][0x3ac] ;  /* 0x0000eb00ff097b82 */ /* 0x000e620000000800 */
[----:B------:R-:W-:Y:S01]  /*2300*/  LOP3.LUT R2, R7, R3, R2, 0x96, !PT ;  /* 0x0000000307027212 */ /* 0x000fe200078e9602 */
[----:B------:R-:W-:Y:S01]  /*2310*/  IMAD R5, R6, 0xc2, R5 ;  /* 0x000000c206057824 */ /* 0x000fe200078e0205 */
[----:B------:R-:W-:Y:S01]  /*2320*/  FSEL R3, R18, 0.041666727513074874878, !P0 ;  /* 0x3d2aaabb12037808 */ /* 0x000fe20004000000 */
[----:B------:R-:W-:Y:S01]  /*2330*/  VIADD R24, R24, 0x1 ;  /* 0x0000000118187836 */ /* 0x000fe20000000000 */
[----:B0-----:R-:W-:Y:S01]  /*2340*/  LOP3.LUT R2, R2, UR4, RZ, 0x3c, !PT ;  /* 0x0000000402027c12 */ /* 0x001fe2000f8e3cff */
[----:B------:R-:W0:Y:S01]  /*2350*/  LDCU UR4, c[0x0][0x3a4] ;  /* 0x00007480ff0477ac */ /* 0x000e220008000800 */
[----:B------:R-:W-:Y:S01]  /*2360*/  FSEL R13, R13, -0.00019574658654164522886, P0 ;  /* 0xb94d41530d0d7808 */ /* 0x000fe20000000000 */
[----:B------:R-:W-:Y:S01]  /*2370*/  FFMA R29, R8, R8, R29 ;  /* 0x00000008081d7223 */ /* 0x000fe2000000001d */
[----:B------:R-:W-:Y:S01]  /*2380*/  FSEL R19, -R19, -0.4999999701976776123, !P0 ;  /* 0xbeffffff13137808 */ /* 0x000fe20004000100 */
[C---:B------:R-:W-:Y:S01]  /*2390*/  IMAD.SHL.U32 R7, R2.reuse, 0x2000, RZ ;  /* 0x0000200002077824 */ /* 0x040fe200078e00ff */
[----:B------:R-:W-:Y:S01]  /*23a0*/  FSEL R23, R23, 1, !P0 ;  /* 0x3f80000017177808 */ /* 0x000fe20004000000 */
[----:B------:R-:W-:-:S02]  /*23b0*/  VIADD R6, R2, 0x2 ;  /* 0x0000000202067836 */ /* 0x000fc40000000000 */
[----:B------:R-:W-:Y:S01]  /*23c0*/  FFMA R3, R0, R13, R3 ;  /* 0x0000000d00037223 */ /* 0x000fe20000000003 */
[----:B------:R-:W-:Y:S01]  /*23d0*/  VIADD R4, R2, 0x1 ;  /* 0x0000000102047836 */ /* 0x000fe20000000000 */
[----:B------:R-:W-:Y:S01]  /*23e0*/  LOP3.LUT R7, R7, R2, RZ, 0x3c, !PT ;  /* 0x0000000207077212 */ /* 0x000fe200078e3cff */
[----:B------:R-:W-:Y:S01]  /*23f0*/  BSSY.RECONVERGENT B0, `(.L_x_24) ;  /* 0x000003c000007945 */ /* 0x000fe20003800200 */
[----:B------:R-:W-:Y:S01]  /*2400*/  SHF.L.U32 R17, R6, 0xd, RZ ;  /* 0x0000000d06117819 */ /* 0x000fe200000006ff */
[----:B------:R-:W-:Y:S01]  /*2410*/  IMAD.SHL.U32 R13, R4, 0x2000, RZ ;  /* 0x00002000040d7824 */ /* 0x000fe200078e00ff */
[----:B------:R-:W-:Y:S01]  /*2420*/  SHF.R.U32.HI R2, RZ, 0x11, R7 ;  /* 0x00000011ff027819 */ /* 0x000fe20000011607 */
[C---:B------:R-:W-:Y:S01]  /*2430*/  FFMA R3, R0.reuse, R3, R19 ;  /* 0x0000000300037223 */ /* 0x040fe20000000013 */
[----:B------:R-:W-:Y:S01]  /*2440*/  LOP3.LUT R17, R17, R6, RZ, 0x3c, !PT ;  /* 0x0000000611117212 */ /* 0x000fe200078e3cff */
[----:B------:R-:W-:Y:S01]  /*2450*/  FFMA R0, R0, R23, RZ ;  /* 0x0000001700007223 */ /* 0x000fe200000000ff */
[----:B------:R-:W-:Y:S01]  /*2460*/  LOP3.LUT R2, R2, R7, RZ, 0x3c, !PT ;  /* 0x0000000702027212 */ /* 0x000fe200078e3cff */
[----:B-1----:R-:W-:Y:S01]  /*2470*/  FADD R26, R9, R9 ;  /* 0x00000009091a7221 */ /* 0x002fe20000000000 */
[----:B------:R-:W-:Y:S01]  /*2480*/  LOP3.LUT R13, R13, R4, RZ, 0x3c, !PT ;  /* 0x000000040d0d7212 */ /* 0x000fe200078e3cff */
[----:B------:R-:W-:Y:S01]  /*2490*/  FFMA R0, R0, R3, R23 ;  /* 0x0000000300007223 */ /* 0x000fe20000000017 */
[----:B------:R-:W-:Y:S01]  /*24a0*/  SHF.R.U32.HI R6, RZ, 0x11, R17 ;  /* 0x00000011ff067819 */ /* 0x000fe20000011611 */
[----:B------:R-:W-:Y:S01]  /*24b0*/  IMAD.SHL.U32 R7, R2, 0x20, RZ ;  /* 0x0000002002077824 */ /* 0x000fe200078e00ff */
[----:B------:R-:W-:Y:S01]  /*24c0*/  LOP3.LUT P1, RZ, R24, 0x2, RZ, 0xc0, !PT ;  /* 0x0000000218ff7812 */ /* 0x000fe2000782c0ff */
[----:B------:R-:W-:Y:S01]  /*24d0*/  FMUL R9, R26, R9 ;  /* 0x000000091a097220 */ /* 0x000fe20000400000 */
[----:B------:R-:W-:-:S02]  /*24e0*/  SHF.R.U32.HI R4, RZ, 0x11, R13 ;  /* 0x00000011ff047819 */ /* 0x000fc4000001160d */
[----:B------:R-:W-:Y:S02]  /*24f0*/  LOP3.LUT R18, R7, R2, RZ, 0x3c, !PT ;  /* 0x0000000207127212 */ /* 0x000fe400078e3cff */
[----:B------:R-:W-:Y:S01]  /*2500*/  LOP3.LUT R19, R6, R17, RZ, 0x3c, !PT ;  /* 0x0000001106137212 */ /* 0x000fe200078e3cff */
[----:B------:R-:W1:Y:S01]  /*2510*/  LDC.64 R2, c[0x0][0x380] ;  /* 0x0000e000ff027b82 */ /* 0x000e620000000a00 */
[----:B------:R-:W-:-:S03]  /*2520*/  LOP3.LUT R4, R4, R13, RZ, 0x3c, !PT ;  /* 0x0000000d04047212 */ /* 0x000fc600078e3cff */
[----:B------:R-:W-:Y:S02]  /*2530*/  IMAD.SHL.U32 R24, R19, 0x20, RZ ;  /* 0x0000002013187824 */ /* 0x000fe400078e00ff */
[----:B------:R-:W-:Y:S02]  /*2540*/  IMAD.SHL.U32 R13, R4, 0x20, RZ ;  /* 0x00000020040d7824 */ /* 0x000fe400078e00ff */
[----:B------:R-:W-:Y:S01]  /*2550*/  @P1 FADD R0, RZ, -R0 ;  /* 0x80000000ff001221 */ /* 0x000fe20000000000 */
[----:B------:R-:W2:Y:S01]  /*2560*/  LDC.64 R6, c[0x0][0x388] ;  /* 0x0000e200ff067b82 */ /* 0x000ea20000000a00 */
[----:B------:R-:W-:Y:S02]  /*2570*/  LOP3.LUT R24, R24, R19, RZ, 0x3c, !PT ;  /* 0x0000001318187212 */ /* 0x000fe400078e3cff */
[----:B------:R-:W-:Y:S01]  /*2580*/  LOP3.LUT R23, R13, R4, RZ, 0x3c, !PT ;  /* 0x000000040d177212 */ /* 0x000fe200078e3cff */
[----:B------:R-:W-:Y:S01]  /*2590*/  FMUL R13, R0, UR10 ;  /* 0x0000000a000d7c20 */ /* 0x000fe20008400000 */
[----:B------:R-:W-:Y:S01]  /*25a0*/  I2FP.F32.U32 R19, R18 ;  /* 0x0000001200137245 */ /* 0x000fe20000201000 */
[----:B------:R-:W-:Y:S01]  /*25b0*/  IMAD.MOV.U32 R4, RZ, RZ, 0x2f800000 ;  /* 0x2f800000ff047424 */ /* 0x000fe200078e00ff */
[----:B------:R-:W-:Y:S01]  /*25c0*/  I2FP.F32.U32 R25, R24 ;  /* 0x0000001800197245 */ /* 0x000fe20000201000 */
[----:B------:R-:W3:Y:S01]  /*25d0*/  LDC.64 R16, c[0x0][0x390] ;  /* 0x0000e400ff107b82 */ /* 0x000ee20000000a00 */
[----:B------:R-:W-:Y:S01]  /*25e0*/  I2FP.F32.U32 R23, R23 ;  /* 0x0000001700177245 */ /* 0x000fe20000201000 */
[----:B------:R-:W-:Y:S01]  /*25f0*/  FFMA R22, R22, UR10, R13 ;  /* 0x0000000a16167c23 */ /* 0x000fe2000800000d */
[-C--:B------:R-:W-:Y:S01]  /*2600*/  FFMA R13, R19, R4.reuse, -0.5 ;  /* 0xbf000000130d7423 */ /* 0x080fe20000000004 */
[----:B------:R-:W4:Y:S01]  /*2610*/  MUFU.RCP R0, R9 ;  /* 0x0000000900007308 */ /* 0x000f220000001000 */
[-C--:B------:R-:W-:Y:S01]  /*2620*/  FFMA R19, R25, R4.reuse, -0.5 ;  /* 0xbf00000019137423 */ /* 0x080fe20000000004 */
[----:B------:R-:W-:Y:S01]  /*2630*/  FFMA R23, R23, R4, -0.5 ;  /* 0xbf00000017177423 */ /* 0x000fe20000000004 */
[----:B0-----:R-:W-:-:S02]  /*2640*/  FFMA R13, R13, UR4, R14 ;  /* 0x000000040d0d7c23 */ /* 0x001fc4000800000e */
[----:B------:R-:W-:Y:S01]  /*2650*/  FFMA R27, R19, UR4, R22 ;  /* 0x00000004131b7c23 */ /* 0x000fe20008000016 */
[----:B------:R-:W-:Y:S01]  /*2660*/  FFMA R25, R23, UR4, R20 ;  /* 0x0000000417197c23 */ /* 0x000fe20008000014 */
[----:B-1----:R-:W-:-:S04]  /*2670*/  IMAD.WIDE R18, R5, 0x4, R2 ;  /* 0x0000000405127825 */ /* 0x002fc800078e0202 */
[----:B------:R-:W-:Y:S01]  /*2680*/  FADD R2, R11, -0.5 ;  /* 0xbf0000000b027421 */ /* 0x000fe20000000000 */
[----:B--2---:R-:W-:Y:S01]  /*2690*/  IMAD.WIDE R22, R5, 0x4, R6 ;  /* 0x0000000405167825 */ /* 0x004fe200078e0206 */
[----:B------:R0:W-:Y:S03]  /*26a0*/  STG.E desc[UR6][R18.64], R13 ;  /* 0x0000000d12007986 */ /* 0x0001e6000c101906 */
[----:B------:R-:W-:Y:S01]  /*26b0*/  FFMA R2, R2, R2, R29 ;  /* 0x0000000202027223 */ /* 0x000fe2000000001d */
[----:B------:R0:W-:Y:S03]  /*26c0*/  STG.E desc[UR6][R22.64], R25 ;  /* 0x0000001916007986 */ /* 0x0001e6000c101906 */
[----:B------:R-:W1:Y:S01]  /*26d0*/  FCHK P0, -R2, R9 ;  /* 0x0000000902007302 */ /* 0x000e620000000100 */
[----:B----4-:R-:W-:Y:S01]  /*26e0*/  FFMA R3, -R9, R0, 1 ;  /* 0x3f80000009037423 */ /* 0x010fe20000000100 */
[----:B---3--:R-:W-:-:S04]  /*26f0*/  IMAD.WIDE R16, R5, 0x4, R16 ;  /* 0x0000000405107825 */ /* 0x008fc800078e0210 */
[----:B------:R-:W-:Y:S01]  /*2700*/  FFMA R3, R0, R3, R0 ;  /* 0x0000000300037223 */ /* 0x000fe20000000000 */
[----:B------:R0:W-:Y:S03]  /*2710*/  STG.E desc[UR6][R16.64], R27 ;  /* 0x0000001b10007986 */ /* 0x0001e6000c101906 */
[----:B------:R-:W-:-:S04]  /*2720*/  FFMA R6, -R2, R3, RZ ;  /* 0x0000000302067223 */ /* 0x000fc800000001ff */
[----:B------:R-:W-:-:S04]  /*2730*/  FFMA R0, -R9, R6, -R2 ;  /* 0x0000000609007223 */ /* 0x000fc80000000902 */
[----:B------:R-:W-:Y:S01]  /*2740*/  FFMA R6, R3, R0, R6 ;  /* 0x0000000003067223 */ /* 0x000fe20000000006 */
[----:B01----:R-:W-:Y:S06]  /*2750*/  @!P0 BRA `(.L_x_25) ;  /* 0x0000000000148947 */ /* 0x003fec0003800000 */
[----:B------:R-:W-:Y:S01]  /*2760*/  FADD R2, -R2, -RZ ;  /* 0x800000ff02027221 */ /* 0x000fe20000000100 */
[----:B------:R-:W-:Y:S01]  /*2770*/  IMAD.MOV.U32 R3, RZ, RZ, R9 ;  /* 0x000000ffff037224 */ /* 0x000fe200078e0009 */
[----:B------:R-:W-:-:S07]  /*2780*/  MOV R14, 0x27a0 ;  /* 0x000027a0000e7802 */ /* 0x000fce0000000f00 */
[----:B------:R-:W-:Y:S05]  /*2790*/  CALL.REL.NOINC `($__internal_0_$__cuda_sm3x_div_rn_noftz_f32_slowpath) ;  /* 0x0000001000247944 */ /* 0x000fea0003c00000 */
[----:B------:R-:W-:-:S07]  /*27a0*/  IMAD.MOV.U32 R6, RZ, RZ, R11 ;  /* 0x000000ffff067224 */ /* 0x000fce00078e000b */
.L_x_25:
[----:B------:R-:W-:Y:S05]  /*27b0*/  BSYNC.RECONVERGENT B0 ;  /* 0x0000000000007941 */ /* 0x000fea0003800200 */
.L_x_24:
[----:B------:R-:W-:Y:S01]  /*27c0*/  FADD R21, R21, R21 ;  /* 0x0000001515157221 */ /* 0x000fe20000000000 */
[----:B------:R-:W-:Y:S03]  /*27d0*/  BSSY.RECONVERGENT B0, `(.L_x_26) ;  /* 0x0000040000007945 */ /* 0x000fe60003800200 */
[C---:B------:R-:W-:Y:S01]  /*27e0*/  FMUL R0, R21.reuse, 0.63661974668502807617 ;  /* 0x3f22f98315007820 */ /* 0x040fe20000400000 */
[----:B------:R-:W-:-:S05]  /*27f0*/  FSETP.GE.AND P0, PT, |R21|, 105615, PT ;  /* 0x47ce47801500780b */ /* 0x000fca0003f06200 */
[----:B------:R-:W0:Y:S02]  /*2800*/  F2I.NTZ R0, R0 ;  /* 0x0000000000007305 */ /* 0x000e240000203100 */
[----:B0-----:R-:W-:-:S05]  /*2810*/  I2FP.F32.S32 R2, R0 ;  /* 0x0000000000027245 */ /* 0x001fca0000201400 */
[----:B------:R-:W-:-:S04]  /*2820*/  FFMA R3, R2, -1.5707962512969970703, R21 ;  /* 0xbfc90fda02037823 */ /* 0x000fc80000000015 */
[----:B------:R-:W-:-:S04]  /*2830*/  FFMA R3, R2, -7.5497894158615963534e-08, R3 ;  /* 0xb3a2216802037823 */ /* 0x000fc80000000003 */
[----:B------:R-:W-:Y:S01]  /*2840*/  FFMA R3, R2, -5.3903029534742383927e-15, R3 ;  /* 0xa7c234c502037823 */ /* 0x000fe20000000003 */
[----:B------:R-:W-:Y:S06]  /*2850*/  @!P0 BRA `(.L_x_27) ;  /* 0x0000000000dc8947 */ /* 0x000fec0003800000 */
[----:B------:R-:W-:-:S13]  /*2860*/  FSETP.NEU.AND P0, PT, |R21|, +INF , PT ;  /* 0x7f8000001500780b */ /* 0x000fda0003f0d200 */
[----:B------:R-:W-:Y:S01]  /*2870*/  @!P0 FMUL R3, RZ, R21 ;  /* 0x00000015ff038220 */ /* 0x000fe20000400000 */
[----:B------:R-:W-:Y:S01]  /*2880*/  @!P0 IMAD.MOV.U32 R0, RZ, RZ, RZ ;  /* 0x000000ffff008224 */ /* 0x000fe200078e00ff */
[----:B------:R-:W-:Y:S06]  /*2890*/  @!P0 BRA `(.L_x_27) ;  /* 0x0000000000cc8947 */ /* 0x000fec0003800000 */
[----:B------:R-:W-:Y:S02]  /*28a0*/  IMAD.SHL.U32 R2, R21, 0x100, RZ ;  /* 0x0000010015027824 */ /* 0x000fe400078e00ff */
[----:B------:R-:W-:Y:S02]  /*28b0*/  HFMA2 R8, -RZ, RZ, 0, 0 ;  /* 0x00000000ff087431 */ /* 0x000fe400000001ff */
[----:B------:R-:W-:Y:S01]  /*28c0*/  IMAD.MOV.U32 R0, RZ, RZ, R1 ;  /* 0x000000ffff007224 */ /* 0x000fe200078e0001 */
[----:B------:R-:W0:Y:S01]  /*28d0*/  LDCU.64 UR8, c[0x4][URZ] ;  /* 0x01000000ff0877ac */ /* 0x000e220008000a00 */
[----:B------:R-:W-:Y:S01]  /*28e0*/  LOP3.LUT R9, R2, 0x80000000, RZ, 0xfc, !PT ;  /* 0x8000000002097812 */ /* 0x000fe200078efcff */
[----:B------:R-:W-:Y:S01]  /*28f0*/  UMOV UR5, URZ ;  /* 0x000000ff00057c82 */ /* 0x000fe20008000000 */
[----:B------:R-:W-:-:S05]  /*2900*/  UMOV UR4, URZ ;  /* 0x000000ff00047c82 */ /* 0x000fca0008000000 */
.L_x_28:
        /* <DEDUP_REMOVED lines=29> */
[C---:B------:R-:W-:Y:S01]  /*2ae0*/  SHF.L.W.U32.HI R2, R3.reuse, 0x2, R0 ;  /* 0x0000000203027819 */ /* 0x040fe20000010e00 */
[----:B------:R-:W-:-:S03]  /*2af0*/  IMAD.SHL.U32 R3, R3, 0x4, RZ ;  /* 0x0000000403037824 */ /* 0x000fc600078e00ff */
[----:B------:R-:W-:Y:S02]  /*2b00*/  SHF.R.S32.HI R4, RZ, 0x1f, R2 ;  /* 0x0000001fff047819 */ /* 0x000fe40000011402 */
[----:B------:R-:W-:Y:S02]  /*2b10*/  LOP3.LUT R21, R2, R21, RZ, 0x3c, !PT ;  /* 0x0000001502157212 */ /* 0x000fe400078e3cff */
[C---:B------:R-:W-:Y:S02]  /*2b20*/  LOP3.LUT R10, R4.reuse, R3, RZ, 0x3c, !PT ;  /* 0x00000003040a7212 */ /* 0x040fe400078e3cff */
[----:B------:R-:W-:Y:S02]  /*2b30*/  LOP3.LUT R11, R4, R2, RZ, 0x3c, !PT ;  /* 0x00000002040b7212 */ /* 0x000fe400078e3cff */
[----:B------:R-:W-:Y:S02]  /*2b40*/  SHF.R.U32.HI R3, RZ, 0x1e, R0 ;  /* 0x0000001eff037819 */ /* 0x000fe40000011600 */
[----:B------:R-:W-:-:S02]  /*2b50*/  ISETP.GE.AND P1, PT, R21, RZ, PT ;  /* 0x000000ff1500720c */ /* 0x000fc40003f26270 */
[----:B------:R-:W0:Y:S01]  /*2b60*/  I2F.F64.S64 R10, R10 ;  /* 0x0000000a000a7312 */ /* 0x000e220000301c00 */
[----:B------:R-:W-:-:S05]  /*2b70*/  LEA.HI R0, R2, R3, RZ, 0x1 ;  /* 0x0000000302007211 */ /* 0x000fca00078f08ff */
[----:B------:R-:W-:-:S05]  /*2b80*/  IMAD.MOV R2, RZ, RZ, -R0 ;  /* 0x000000ffff027224 */ /* 0x000fca00078e0a00 */
[----:B------:R-:W-:Y:S01]  /*2b90*/  @!P0 MOV R0, R2 ;  /* 0x0000000200008202 */ /* 0x000fe20000000f00 */
[----:B0-----:R-:W-:-:S10]  /*2ba0*/  DMUL R8, R10, UR4 ;  /* 0x000000040a087c28 */ /* 0x001fd40008000000 */
[----:B------:R-:W0:Y:S02]  /*2bb0*/  F2F.F32.F64 R8, R8 ;  /* 0x0000000800087310 */ /* 0x000e240000301000 */
[----:B0-----:R-:W-:-:S07]  /*2bc0*/  FSEL R3, -R8, R8, !P1 ;  /* 0x0000000808037208 */ /* 0x001fce0004800100 */
.L_x_27:
[----:B------:R-:W-:Y:S05]  /*2bd0*/  BSYNC.RECONVERGENT B0 ;  /* 0x0000000000007941 */ /* 0x000fea0003800200 */
.L_x_26:
[----:B------:R-:W-:Y:S01]  /*2be0*/  FADD R17, R12, R12 ;  /* 0x0000000c0c117221 */ /* 0x000fe20000000000 */
[----:B------:R-:W-:Y:S01]  /*2bf0*/  LOP3.LUT R9, R0, 0x1, RZ, 0xc0, !PT ;  /* 0x0000000100097812 */ /* 0x000fe200078ec0ff */
[----:B------:R-:W-:Y:S02]  /*2c00*/  IMAD.MOV.U32 R7, RZ, RZ, 0x37cbac00 ;  /* 0x37cbac00ff077424 */ /* 0x000fe400078e00ff */
[----:B------:R-:W-:Y:S01]  /*2c10*/  FMUL R4, R3, R3 ;  /* 0x0000000303047220 */ /* 0x000fe20000400000 */
[----:B------:R-:W-:Y:S01]  /*2c20*/  FMUL R2, R17, 0.63661974668502807617 ;  /* 0x3f22f98311027820 */ /* 0x000fe20000400000 */
[----:B------:R-:W-:Y:S01]  /*2c30*/  ISETP.NE.U32.AND P0, PT, R9, 0x1, PT ;  /* 0x000000010900780c */ /* 0x000fe20003f05070 */
[----:B------:R-:W-:Y:S02]  /*2c40*/  IMAD.MOV.U32 R9, RZ, RZ, 0x3d2aaabb ;  /* 0x3d2aaabbff097424 */ /* 0x000fe400078e00ff */
[----:B------:R-:W-:Y:S01]  /*2c50*/  FFMA R8, R4, R7, -0.0013887860113754868507 ;  /* 0xbab607ed04087423 */ /* 0x000fe20000000007 */
[----:B------:R-:W-:Y:S01]  /*2c60*/  IMAD.MOV.U32 R12, RZ, RZ, 0x3effffff ;  /* 0x3effffffff0c7424 */ /* 0x000fe200078e00ff */
[----:B------:R-:W-:Y:S01]  /*2c70*/  LOP3.LUT P1, RZ, R0, 0x2, RZ, 0xc0, !PT ;  /* 0x0000000200ff7812 */ /* 0x000fe2000782c0ff */
[----:B------:R-:W0:Y:S01]  /*2c80*/  F2I.NTZ R2, R2 ;  /* 0x0000000200027305 */ /* 0x000e220000203100 */
[----:B------:R-:W-:Y:S01]  /*2c90*/  FSEL R13, R9, 0.0083327032625675201416, !P0 ;  /* 0x3c0885e4090d7808 */ /* 0x000fe20004000000 */
[----:B------:R-:W-:Y:S01]  /*2ca0*/  BSSY.RECONVERGENT B0, `(.L_x_29) ;  /* 0x0000046000007945 */ /* 0x000fe20003800200 */
[----:B------:R-:W-:-:S02]  /*2cb0*/  FSEL R11, R8, -0.00019574658654164522886, !P0 ;  /* 0xb94d4153080b7808 */ /* 0x000fc40004000000 */
[----:B------:R-:W-:-:S03]  /*2cc0*/  FSEL R0, R3, 1, P0 ;  /* 0x3f80000003007808 */ /* 0x000fc60000000000 */
[----:B------:R-:W-:Y:S01]  /*2cd0*/  FFMA R11, R4, R11, R13 ;  /* 0x0000000b040b7223 */ /* 0x000fe2000000000d */
[----:B------:R-:W-:Y:S02]  /*2ce0*/  FSEL R13, -R12, -0.16666662693023681641, !P0 ;  /* 0xbe2aaaa80c0d7808 */ /* 0x000fe40004000100 */
[----:B------:R-:W-:-:S03]  /*2cf0*/  FSETP.GE.AND P0, PT, |R17|, 105615, PT ;  /* 0x47ce47801100780b */ /* 0x000fc60003f06200 */
[C---:B------:R-:W-:Y:S01]  /*2d00*/  FFMA R11, R4.reuse, R11, R13 ;  /* 0x0000000b040b7223 */ /* 0x040fe2000000000d */
[----:B0-----:R-:W-:Y:S01]  /*2d10*/  I2FP.F32.S32 R8, R2 ;  /* 0x0000000200087245 */ /* 0x001fe20000201400 */
[----:B------:R-:W-:-:S04]  /*2d20*/  FFMA R13, R4, R0, RZ ;  /* 0x00000000040d7223 */ /* 0x000fc800000000ff */
[----:B------:R-:W-:Y:S01]  /*2d30*/  FFMA R3, R8, -1.5707962512969970703, R17 ;  /* 0xbfc90fda08037823 */ /* 0x000fe20000000011 */
[----:B------:R-:W-:-:S03]  /*2d40*/  FFMA R13, R13, R11, R0 ;  /* 0x0000000b0d0d7223 */ /* 0x000fc60000000000 */
[----:B------:R-:W-:Y:S01]  /*2d50*/  FFMA R3, R8, -7.5497894158615963534e-08, R3 ;  /* 0xb3a2216808037823 */ /* 0x000fe20000000003 */
[----:B------:R-:W-:-:S03]  /*2d60*/  @P1 FADD R13, RZ, -R13 ;  /* 0x8000000dff0d1221 */ /* 0x000fc60000000000 */
[----:B------:R-:W-:Y:S01]  /*2d70*/  FFMA R0, R8, -5.3903029534742383927e-15, R3 ;  /* 0xa7c234c508007823 */ /* 0x000fe20000000003 */
        /* <DEDUP_REMOVED lines=12> */
.L_x_31:
[----:B0-----:R-:W-:Y:S01]  /*2e40*/  MOV R10, UR8 ;  /* 0x00000008000a7c02 */ /* 0x001fe20008000f00 */
        /* <DEDUP_REMOVED lines=36> */
[----:B------:R-:W1:Y:S01]  /*3090*/  I2F.F64.S64 R10, R10 ;  /* 0x0000000a000a7312 */ /* 0x000e620000301c00 */
[----:B------:R-:W-:-:S05]  /*30a0*/  LEA.HI R2, R2, R3, RZ, 0x1 ;  /* 0x0000000302027211 */ /* 0x000fca00078f08ff */
[----:B------:R-:W-:-:S04]  /*30b0*/  IMAD.MOV R0, RZ, RZ, -R2 ;  /* 0x000000ffff007224 */ /* 0x000fc800078e0a02 */
[----:B------:R-:W-:Y:S01]  /*30c0*/  @!P0 IMAD.MOV.U32 R2, RZ, RZ, R0 ;  /* 0x000000ffff028224 */ /* 0x000fe200078e0000 */
[----:B-1----:R-:W-:-:S10]  /*30d0*/  DMUL R18, R10, UR4 ;  /* 0x000000040a127c28 */ /* 0x002fd40008000000 */
[----:B------:R-:W1:Y:S02]  /*30e0*/  F2F.F32.F64 R18, R18 ;  /* 0x0000001200127310 */ /* 0x000e640000301000 */
[----:B01----:R-:W-:-:S07]  /*30f0*/  FSEL R0, -R18, R18, !P1 ;  /* 0x0000001212007208 */ /* 0x003fce0004800100 */
.L_x_30:
[----:B------:R-:W-:Y:S05]  /*3100*/  BSYNC.RECONVERGENT B0 ;  /* 0x0000000000007941 */ /* 0x000fea0003800200 */
.L_x_29:
[----:B------:R-:W-:Y:S01]  /*3110*/  FADD R15, R15, R15 ;  /* 0x0000000f0f0f7221 */ /* 0x000fe20000000000 */
[----:B------:R-:W-:Y:S01]  /*3120*/  LOP3.LUT R8, R2, 0x1, RZ, 0xc0, !PT ;  /* 0x0000000102087812 */ /* 0x000fe200078ec0ff */
[----:B------:R-:W-:Y:S01]  /*3130*/  FMUL R4, R0, R0 ;  /* 0x0000000000047220 */ /* 0x000fe20000400000 */
[----:B------:R-:W-:Y:S01]  /*3140*/  LOP3.LUT P1, RZ, R2, 0x2, RZ, 0xc0, !PT ;  /* 0x0000000202ff7812 */ /* 0x000fe2000782c0ff */
[----:B------:R-:W-:Y:S01]  /*3150*/  FMUL R3, R15, 0.63661974668502807617 ;  /* 0x3f22f9830f037820 */ /* 0x000fe20000400000 */
[----:B------:R-:W-:Y:S01]  /*3160*/  ISETP.NE.U32.AND P0, PT, R8, 0x1, PT ;  /* 0x000000010800780c */ /* 0x000fe20003f05070 */
[----:B------:R-:W-:Y:S01]  /*3170*/  FFMA R8, R4, R7, -0.0013887860113754868507 ;  /* 0xbab607ed04087423 */ /* 0x000fe20000000007 */
[----:B------:R-:W-:Y:S02]  /*3180*/  BSSY.RECONVERGENT B0, `(.L_x_32) ;  /* 0x0000049000007945 */ /* 0x000fe40003800200 */
[----:B------:R-:W-:Y:S01]  /*3190*/  FSEL R17, R9, 0.0083327032625675201416, !P0 ;  /* 0x3c0885e409117808 */ /* 0x000fe20004000000 */
[----:B------:R-:W0:Y:S01]  /*31a0*/  F2I.NTZ R3, R3 ;  /* 0x0000000300037305 */ /* 0x000e220000203100 */
[----:B------:R-:W-:-:S02]  /*31b0*/  FSEL R11, R8, -0.00019574658654164522886, !P0 ;  /* 0xb94d4153080b7808 */ /* 0x000fc40004000000 */
[----:B------:R-:W-:-:S03]  /*31c0*/  FSEL R0, R0, 1, P0 ;  /* 0x3f80000000007808 */ /* 0x000fc60000000000 */
[----:B------:R-:W-:Y:S01]  /*31d0*/  FFMA R11, R4, R11, R17 ;  /* 0x0000000b040b7223 */ /* 0x000fe20000000011 */
[----:B------:R-:W-:Y:S02]  /*31e0*/  FSEL R17, -R12, -0.16666662693023681641, !P0 ;  /* 0xbe2aaaa80c117808 */ /* 0x000fe40004000100 */
[----:B------:R-:W-:-:S03]  /*31f0*/  FSETP.GE.AND P0, PT, |R15|, 105615, PT ;  /* 0x47ce47800f00780b */ /* 0x000fc60003f06200 */
[C---:B------:R-:W-:Y:S01]  /*3200*/  FFMA R17, R4.reuse, R11, R17 ;  /* 0x0000000b04117223 */ /* 0x040fe20000000011 */
[----:B------:R-:W-:Y:S01]  /*3210*/  FFMA R11, R4, R0, RZ ;  /* 0x00000000040b7223 */ /* 0x000fe200000000ff */
[----:B0-----:R-:W-:-:S03]  /*3220*/  I2FP.F32.S32 R2, R3 ;  /* 0x0000000300027245 */ /* 0x001fc60000201400 */
[----:B------:R-:W-:Y:S02]  /*3230*/  FFMA R0, R11, R17, R0 ;  /* 0x000000110b007223 */ /* 0x000fe40000000000 */
[C---:B------:R-:W-:Y:S02]  /*3240*/  FFMA R19, R2.reuse, -1.5707962512969970703, R15 ;  /* 0xbfc90fda02137823 */ /* 0x040fe4000000000f */
[----:B------:R-:W-:Y:S02]  /*3250*/  @P1 FADD R0, RZ, -R0 ;  /* 0x80000000ff001221 */ /* 0x000fe40000000000 */
[C---:B------:R-:W-:Y:S02]  /*3260*/  FFMA R19, R2.reuse, -7.5497894158615963534e-08, R19 ;  /* 0xb3a2216802137823 */ /* 0x040fe40000000013 */
[----:B------:R-:W-:Y:S02]  /*3270*/  FMUL R13, R13, R0 ;  /* 0x000000000d0d7220 */ /* 0x000fe40000400000 */
[----:B------:R-:W-:Y:S01]  /*3280*/  FFMA R2, R2, -5.3903029534742383927e-15, R19 ;  /* 0xa7c234c502027823 */ /* 0x000fe20000000013 */
        /* <DEDUP_REMOVED lines=12> */
.L_x_34:
        /* <DEDUP_REMOVED lines=38> */
[----:B------:R-:W-:-:S04]  /*35b0*/  LEA.HI R3, R2, R3, RZ, 0x1 ;  /* 0x0000000302037211 */ /* 0x000fc800078f08ff */
[----:B------:R-:W-:-:S05]  /*35c0*/  IADD3 R0, PT, PT, -R3, RZ, RZ ;  /* 0x000000ff03007210 */ /* 0x000fca0007ffe1ff */
[----:B------:R-:W-:Y:S01]  /*35d0*/  @!P0 IMAD.MOV.U32 R3, RZ, RZ, R0 ;  /* 0x000000ffff038224 */ /* 0x000fe200078e0000 */
[----:B-1----:R-:W-:-:S10]  /*35e0*/  DMUL R16, R10, UR4 ;  /* 0x000000040a107c28 */ /* 0x002fd40008000000 */
[----:B------:R-:W1:Y:S02]  /*35f0*/  F2F.F32.F64 R16, R16 ;  /* 0x0000001000107310 */ /* 0x000e640000301000 */
[----:B01----:R-:W-:-:S07]  /*3600*/  FSEL R2, -R16, R16, !P1 ;  /* 0x0000001010027208 */ /* 0x003fce0004800100 */
.L_x_33:
[----:B------:R-:W-:Y:S05]  /*3610*/  BSYNC.RECONVERGENT B0 ;  /* 0x0000000000007941 */ /* 0x000fea0003800200 */
.L_x_32:
[----:B------:R-:W-:Y:S01]  /*3620*/  FMUL R8, R2, R2 ;  /* 0x0000000202087220 */ /* 0x000fe20000400000 */
[C---:B------:R-:W-:Y:S01]  /*3630*/  LOP3.LUT R0, R3.reuse, 0x1, RZ, 0xc0, !PT ;  /* 0x0000000103007812 */ /* 0x040fe200078ec0ff */
[----:B------:R-:W-:Y:S01]  /*3640*/  IMAD.MOV.U32 R11, RZ, RZ, 0x3bbb989d ;  /* 0x3bbb989dff0b7424 */ /* 0x000fe200078e00ff */
[----:B------:R-:W-:Y:S01]  /*3650*/  LOP3.LUT P1, RZ, R3, 0x2, RZ, 0xc0, !PT ;  /* 0x0000000203ff7812 */ /* 0x000fe2000782c0ff */
[----:B------:R-:W-:Y:S01]  /*3660*/  FFMA R7, R8, R7, -0.0013887860113754868507 ;  /* 0xbab607ed08077423 */ /* 0x000fe20000000007 */
[----:B------:R-:W-:Y:S01]  /*3670*/  ISETP.NE.U32.AND P0, PT, R0, 0x1, PT ;  /* 0x000000010000780c */ /* 0x000fe20003f05070 */
[----:B------:R-:W-:Y:S02]  /*3680*/  IMAD.MOV.U32 R15, RZ, RZ, 0x437c0000 ;  /* 0x437c0000ff0f7424 */ /* 0x000fe400078e00ff */
[----:B------:R-:W-:Y:S01]  /*3690*/  FFMA.SAT R0, R6, R11, 0.5 ;  /* 0x3f00000006007423 */ /* 0x000fe2000000200b */
[----:B------:R-:W0:Y:S01]  /*36a0*/  LDCU UR4, c[0x0][0x3a8] ;  /* 0x00007500ff0477ac */ /* 0x000e220008000800 */
[----:B------:R-:W-:-:S02]  /*36b0*/  FSEL R9, R9, 0.0083327032625675201416, !P0 ;  /* 0x3c0885e409097808 */ /* 0x000fc40004000000 */
[----:B------:R-:W-:Y:S01]  /*36c0*/  FSEL R7, R7, -0.00019574658654164522886, !P0 ;  /* 0xb94d415307077808 */ /* 0x000fe20004000000 */
[----:B------:R-:W-:Y:S01]  /*36d0*/  FFMA.RM R4, R0, R15, 12582913 ;  /* 0x4b40000100047423 */ /* 0x000fe2000000400f */
[----:B------:R-:W-:Y:S02]  /*36e0*/  FSEL R3, -R12, -0.16666662693023681641, !P0 ;  /* 0xbe2aaaa80c037808 */ /* 0x000fe40004000100 */
[----:B------:R-:W-:Y:S01]  /*36f0*/  FSEL R0, R2, 1, P0 ;  /* 0x3f80000002007808 */ /* 0x000fe20000000000 */
[----:B------:R-:W-:Y:S01]  /*3700*/  FFMA R7, R8, R7, R9 ;  /* 0x0000000708077223 */ /* 0x000fe20000000009 */
[C---:B------:R-:W-:Y:S01]  /*3710*/  FADD R9, R4.reuse, -12583039 ;  /* 0xcb40007f04097421 */ /* 0x040fe20000000000 */
[----:B------:R-:W-:-:S03]  /*3720*/  IMAD.SHL.U32 R4, R4, 0x800000, RZ ;  /* 0x0080000004047824 */ /* 0x000fc600078e00ff */
[----:B------:R-:W-:Y:S01]  /*3730*/  FFMA R11, R6, 1.4426950216293334961, -R9 ;  /* 0x3fb8aa3b060b7823 */ /* 0x000fe20000000809 */
[C---:B------:R-:W-:Y:S01]  /*3740*/  FFMA R9, R8.reuse, R7, R3 ;  /* 0x0000000708097223 */ /* 0x040fe20000000003 */
[----:B------:R-:W-:Y:S01]  /*3750*/  FFMA R7, R8, R0, RZ ;  /* 0x0000000008077223 */ /* 0x000fe200000000ff */
[----:B------:R-:W1:Y:S01]  /*3760*/  LDC.64 R2, c[0x0][0x398] ;  /* 0x0000e600ff027b82 */ /* 0x000e620000000a00 */
[----:B------:R-:W-:Y:S02]  /*3770*/  FFMA R11, R6, 1.925963033500011079e-08, R11 ;  /* 0x32a57060060b7823 */ /* 0x000fe4000000000b */
[----:B------:R-:W-:Y:S02]  /*3780*/  FFMA R0, R7, R9, R0 ;  /* 0x0000000907007223 */ /* 0x000fe40000000000 */
[----:B------:R-:W2:Y:S02]  /*3790*/  MUFU.EX2 R6, R11 ;  /* 0x0000000b00067308 */ /* 0x000ea40000000800 */
[----:B------:R-:W-:-:S04]  /*37a0*/  @P1 FADD R0, RZ, -R0 ;  /* 0x80000000ff001221 */ /* 0x000fc80000000000 */
[----:B------:R-:W-:-:S04]  /*37b0*/  FFMA R13, R13, R0, 1 ;  /* 0x3f8000000d0d7423 */ /* 0x000fc80000000000 */
[----:B------:R-:W-:-:S04]  /*37c0*/  FMUL R13, R13, 0.5 ;  /* 0x3f0000000d0d7820 */ /* 0x000fc80000400000 */
[----:B------:R-:W-:-:S04]  /*37d0*/  FMUL R13, R13, 0.34999999403953552246 ;  /* 0x3eb333330d0d7820 */ /* 0x000fc80000400000 */
[----:B--2---:R-:W-:Y:S01]  /*37e0*/  FFMA R4, R6, R4, R13 ;  /* 0x0000000406047223 */ /* 0x004fe2000000000d */
[----:B-1----:R-:W-:-:S04]  /*37f0*/  IMAD.WIDE R2, R5, 0x4, R2 ;  /* 0x0000000405027825 */ /* 0x002fc800078e0202 */
[----:B0-----:R-:W-:-:S05]  /*3800*/  FMUL R5, R4, UR4 ;  /* 0x0000000404057c20 */ /* 0x001fca0008400000 */
[----:B------:R-:W-:Y:S01]  /*3810*/  STG.E desc[UR6][R2.64], R5 ;  /* 0x0000000502007986 */ /* 0x000fe2000c101906 */
[----:B------:R-:W-:Y:S05]  /*3820*/  EXIT ;  /* 0x000000000000794d */ /* 0x000fea0003800000 */
        .weak           $__internal_0_$__cuda_sm3x_div_rn_noftz_f32_slowpath
        .type           $__internal_0_$__cuda_sm3x_div_rn_noftz_f32_slowpath,@function
        .size           $__internal_0_$__cuda_sm3x_div_rn_noftz_f32_slowpath,(.L_x_114 - $__internal_0_$__cuda_sm3x_div_rn_noftz_f32_slowpath)
$__internal_0_$__cuda_sm3x_div_rn_noftz_f32_slowpath:
[----:B------:R-:W-:Y:S01]  /*3830*/  SHF.R.U32.HI R11, RZ, 0x17, R3 ;  /* 0x00000017ff0b7819 */ /* 0x000fe20000011603 */
[----:B------:R-:W-:Y:S01]  /*3840*/  BSSY.RECONVERGENT B1, `(.L_x_35) ;  /* 0x0000062000017945 */ /* 0x000fe20003800200 */
[----:B------:R-:W-:Y:S02]  /*3850*/  SHF.R.U32.HI R13, RZ, 0x17, R2 ;  /* 0x00000017ff0d7819 */ /* 0x000fe40000011602 */
[----:B------:R-:W-:Y:S02]  /*3860*/  LOP3.LUT R11, R11, 0xff, RZ, 0xc0, !PT ;  /* 0x000000ff0b0b7812 */ /* 0x000fe400078ec0ff */
[----:B------:R-:W-:-:S03]  /*3870*/  LOP3.LUT R17, R13, 0xff, RZ, 0xc0, !PT ;  /* 0x000000ff0d117812 */ /* 0x000fc600078ec0ff */
[----:B------:R-:W-:Y:S02]  /*3880*/  VIADD R18, R11, 0xffffffff ;  /* 0xffffffff0b127836 */ /* 0x000fe40000000000 */
[----:B------:R-:W-:-:S03]  /*3890*/  VIADD R16, R17, 0xffffffff ;  /* 0xffffffff11107836 */ /* 0x000fc60000000000 */
[----:B------:R-:W-:-:S04]  /*38a0*/  ISETP.GT.U32.AND P0, PT, R18, 0xfd, PT ;  /* 0x000000fd1200780c */ /* 0x000fc80003f04070 */
[----:B------:R-:W-:-:S13]  /*38b0*/  ISETP.GT.U32.OR P0, PT, R16, 0xfd, P0 ;  /* 0x000000fd1000780c */ /* 0x000fda0000704470 */
[----:B------:R-:W-:Y:S01]  /*38c0*/  @!P0 IMAD.MOV.U32 R13, RZ, RZ, RZ ;  /* 0x000000ffff0d8224 */ /* 0x000fe200078e00ff */
[----:B------:R-:W-:Y:S06]  /*38d0*/  @!P0 BRA `(.L_x_36) ;  /* 0x00000000005c8947 */ /* 0x000fec0003800000 */
[----:B------:R-:W-:Y:S02]  /*38e0*/  FSETP.GTU.FTZ.AND P0, PT, |R2|, +INF , PT ;  /* 0x7f8000000200780b */ /* 0x000fe40003f1c200 */
[----:B------:R-:W-:-:S04]  /*38f0*/  FSETP.GTU.FTZ.AND P1, PT, |R3|, +INF , PT ;  /* 0x7f8000000300780b */ /* 0x000fc80003f3c200 */
[----:B------:R-:W-:-:S13]  /*3900*/  PLOP3.LUT P0, PT, P0, P1, PT, 0xf8, 0x8f ;  /* 0x00000000008f781c */ /* 0x000fda0000703f70 */
[----:B------:R-:W-:Y:S05]  /*3910*/  @P0 BRA `(.L_x_37) ;  /* 0x00000004004c0947 */ /* 0x000fea0003800000 */
[----:B------:R-:W-:-:S13]  /*3920*/  LOP3.LUT P0, RZ, R3, 0x7fffffff, R2, 0xc8, !PT ;  /* 0x7fffffff03ff7812 */ /* 0x000fda000780c802 */
[----:B------:R-:W-:Y:S05]  /*3930*/  @!P0 BRA `(.L_x_38) ;  /* 0x00000004003c8947 */ /* 0x000fea0003800000 */
[C---:B------:R-:W-:Y:S02]  /*3940*/  FSETP.NEU.FTZ.AND P2, PT, |R2|.reuse, +INF , PT ;  /* 0x7f8000000200780b */ /* 0x040fe40003f5d200 */
[----:B------:R-:W-:Y:S02]  /*3950*/  FSETP.NEU.FTZ.AND P1, PT, |R3|, +INF , PT ;  /* 0x7f8000000300780b */ /* 0x000fe40003f3d200 */
[----:B------:R-:W-:-:S11]  /*3960*/  FSETP.NEU.FTZ.AND P0, PT, |R2|, +INF , PT ;  /* 0x7f8000000200780b */ /* 0x000fd60003f1d200 */
[----:B------:R-:W-:Y:S05]  /*3970*/  @!P1 BRA !P2, `(.L_x_38) ;  /* 0x00000004002c9947 */ /* 0x000fea0005000000 */
[----:B------:R-:W-:-:S04]  /*3980*/  LOP3.LUT P2, RZ, R2, 0x7fffffff, RZ, 0xc0, !PT ;  /* 0x7fffffff02ff7812 */ /* 0x000fc8000784c0ff */
[----:B------:R-:W-:-:S13]  /*3990*/  PLOP3.LUT P1, PT, P1, P2, PT, 0x2f, 0xf2 ;  /* 0x0000000000f2781c */ /* 0x000fda0000f24577 */
[----:B------:R-:W-:Y:S05]  /*39a0*/  @P1 BRA `(.L_x_39) ;  /* 0x0000000400181947 */ /* 0x000fea0003800000 */
[----:B------:R-:W-:-:S04]  /*39b0*/  LOP3.LUT P1, RZ, R3, 0x7fffffff, RZ, 0xc0, !PT ;  /* 0x7fffffff03ff7812 */ /* 0x000fc8000782c0ff */
[----:B------:R-:W-:-:S13]  /*39c0*/  PLOP3.LUT P0, PT, P0, P1, PT, 0x2f, 0xf2 ;  /* 0x0000000000f2781c */ /* 0x000fda0000702577 */
[----:B------:R-:W-:Y:S05]  /*39d0*/  @P0 BRA `(.L_x_40) ;  /* 0x0000000400000947 */ /* 0x000fea0003800000 */
[----:B------:R-:W-:Y:S02]  /*39e0*/  ISETP.GE.AND P0, PT, R16, RZ, PT ;  /* 0x000000ff1000720c */ /* 0x000fe40003f06270 */
[----:B------:R-:W-:-:S11]  /*39f0*/  ISETP.GE.AND P1, PT, R18, RZ, PT ;  /* 0x000000ff1200720c */ /* 0x000fd60003f26270 */
[----:B------:R-:W-:Y:S01]  /*3a00*/  @P0 MOV R13, RZ ;  /* 0x000000ff000d0202 */ /* 0x000fe20000000f00 */
[----:B------:R-:W-:Y:S02]  /*3a10*/  @!P0 IMAD.MOV.U32 R13, RZ, RZ, -0x40 ;  /* 0xffffffc0ff0d8424 */ /* 0x000fe400078e00ff */
[----:B------:R-:W-:Y:S01]  /*3a20*/  @!P0 FFMA R2, R2, 1.84467440737095516160e+19, RZ ;  /* 0x5f80000002028823 */ /* 0x000fe200000000ff */
[----:B------:R-:W-:Y:S01]  /*3a30*/  @!P1 FFMA R3, R3, 1.84467440737095516160e+19, RZ ;  /* 0x5f80000003039823 */ /* 0x000fe200000000ff */
[----:B------:R-:W-:-:S07]  /*3a40*/  @!P1 VIADD R13, R13, 0x40 ;  /* 0x000000400d0d9836 */ /* 0x000fce0000000000 */
.L_x_36:
[----:B------:R-:W-:Y:S01]  /*3a50*/  LEA R16, R11, 0xc0800000, 0x17 ;  /* 0xc08000000b107811 */ /* 0x000fe200078eb8ff */
[----:B------:R-:W-:Y:S01]  /*3a60*/  VIADD R17, R17, 0xffffff81 ;  /* 0xffffff8111117836 */ /* 0x000fe20000000000 */
[----:B------:R-:W-:Y:S03]  /*3a70*/  BSSY.RECONVERGENT B2, `(.L_x_41) ;  /* 0x0000035000027945 */ /* 0x000fe60003800200 */
[----:B------:R-:W-:Y:S02]  /*3a80*/  IMAD.IADD R18, R3, 0x1, -R16 ;  /* 0x0000000103127824 */ /* 0x000fe400078e0a10 */
[C---:B------:R-:W-:Y:S02]  /*3a90*/  IMAD R2, R17.reuse, -0x800000, R2 ;  /* 0xff80000011027824 */ /* 0x040fe400078e0202 */
[----:B------:R0:W1:Y:S01]  /*3aa0*/  MUFU.RCP R3, R18 ;  /* 0x0000001200037308 */ /* 0x0000620000001000 */
[----:B------:R-:W-:Y:S01]  /*3ab0*/  FADD.FTZ R19, -R18, -RZ ;  /* 0x800000ff12137221 */ /* 0x000fe20000010100 */
[----:B0-----:R-:W-:-:S05]  /*3ac0*/  IADD3 R18, PT, PT, R17, 0x7f, -R11 ;  /* 0x0000007f11127810 */ /* 0x001fca0007ffe80b */
[----:B------:R-:W-:Y:S02]  /*3ad0*/  IMAD.IADD R18, R18, 0x1, R13 ;  /* 0x0000000112127824 */ /* 0x000fe400078e020d */
[----:B-1----:R-:W-:-:S04]  /*3ae0*/  FFMA R16, R3, R19, 1 ;  /* 0x3f80000003107423 */ /* 0x002fc80000000013 */
[----:B------:R-:W-:-:S04]  /*3af0*/  FFMA R3, R3, R16, R3 ;  /* 0x0000001003037223 */ /* 0x000fc80000000003 */
[----:B------:R-:W-:-:S04]  /*3b00*/  FFMA R16, R2, R3, RZ ;  /* 0x0000000302107223 */ /* 0x000fc800000000ff */
[----:B------:R-:W-:-:S04]  /*3b10*/  FFMA R20, R19, R16, R2 ;  /* 0x0000001013147223 */ /* 0x000fc80000000002 */
[----:B------:R-:W-:-:S04]  /*3b20*/  FFMA R16, R3, R20, R16 ;  /* 0x0000001403107223 */ /* 0x000fc80000000010 */
[----:B------:R-:W-:-:S04]  /*3b30*/  FFMA R19, R19, R16, R2 ;  /* 0x0000001013137223 */ /* 0x000fc80000000002 */
[----:B------:R-:W-:-:S05]  /*3b40*/  FFMA R2, R3, R19, R16 ;  /* 0x0000001303027223 */ /* 0x000fca0000000010 */
[----:B------:R-:W-:-:S04]  /*3b50*/  SHF.R.U32.HI R11, RZ, 0x17, R2 ;  /* 0x00000017ff0b7819 */ /* 0x000fc80000011602 */
[----:B------:R-:W-:-:S05]  /*3b60*/  LOP3.LUT R11, R11, 0xff, RZ, 0xc0, !PT ;  /* 0x000000ff0b0b7812 */ /* 0x000fca00078ec0ff */
[----:B------:R-:W-:-:S04]  /*3b70*/  IMAD.IADD R17, R11, 0x1, R18 ;  /* 0x000000010b117824 */ /* 0x000fc800078e0212 */
[----:B------:R-:W-:-:S05]  /*3b80*/  VIADD R11, R17, 0xffffffff ;  /* 0xffffffff110b7836 */ /* 0x000fca0000000000 */
[----:B------:R-:W-:-:S13]  /*3b90*/  ISETP.GE.U32.AND P0, PT, R11, 0xfe, PT ;  /* 0x000000fe0b00780c */ /* 0x000fda0003f06070 */
[----:B------:R-:W-:Y:S05]  /*3ba0*/  @!P0 BRA `(.L_x_42) ;  /* 0x0000000000808947 */ /* 0x000fea0003800000 */
[----:B------:R-:W-:-:S13]  /*3bb0*/  ISETP.GT.AND P0, PT, R17, 0xfe, PT ;  /* 0x000000fe1100780c */ /* 0x000fda0003f04270 */
[----:B------:R-:W-:Y:S05]  /*3bc0*/  @P0 BRA `(.L_x_43) ;  /* 0x00000000006c0947 */ /* 0x000fea0003800000 */
[----:B------:R-:W-:-:S13]  /*3bd0*/  ISETP.GE.AND P0, PT, R17, 0x1, PT ;  /* 0x000000011100780c */ /* 0x000fda0003f06270 */
[----:B------:R-:W-:Y:S05]  /*3be0*/  @P0 BRA `(.L_x_44) ;  /* 0x0000000000740947 */ /* 0x000fea0003800000 */
[----:B------:R-:W-:Y:S02]  /*3bf0*/  ISETP.GE.AND P0, PT, R17, -0x18, PT ;  /* 0xffffffe81100780c */ /* 0x000fe40003f06270 */
[----:B------:R-:W-:-:S11]  /*3c00*/  LOP3.LUT R2, R2, 0x80000000, RZ, 0xc0, !PT ;  /* 0x8000000002027812 */ /* 0x000fd600078ec0ff */
[----:B------:R-:W-:Y:S05]  /*3c10*/  @!P0 BRA `(.L_x_44) ;  /* 0x0000000000688947 */ /* 0x000fea0003800000 */
[-CC-:B------:R-:W-:Y:S01]  /*3c20*/  FFMA.RZ R11, R3, R19.reuse, R16.reuse ;  /* 0x00000013030b7223 */ /* 0x180fe2000000c010 */
[C---:B------:R-:W-:Y:S02]  /*3c30*/  IADD3 R18, PT, PT, R17.reuse, 0x20, RZ ;  /* 0x0000002011127810 */ /* 0x040fe40007ffe0ff */
[----:B------:R-:W-:Y:S02]  /*3c40*/  ISETP.NE.AND P2, PT, R17, RZ, PT ;  /* 0x000000ff1100720c */ /* 0x000fe40003f45270 */
[----:B------:R-:W-:Y:S01]  /*3c50*/  LOP3.LUT R13, R11, 0x7fffff, RZ, 0xc0, !PT ;  /* 0x007fffff0b0d7812 */ /* 0x000fe200078ec0ff */
[CCC-:B------:R-:W-:Y:S01]  /*3c60*/  FFMA.RP R11, R3.reuse, R19.reuse, R16.reuse ;  /* 0x00000013030b7223 */ /* 0x1c0fe20000008010 */
[----:B------:R-:W-:Y:S01]  /*3c70*/  FFMA.RM R16, R3, R19, R16 ;  /* 0x0000001303107223 */ /* 0x000fe20000004010 */
[----:B------:R-:W-:Y:S01]  /*3c80*/  IMAD.MOV R3, RZ, RZ, -R17 ;  /* 0x000000ffff037224 */ /* 0x000fe200078e0a11 */
[----:B------:R-:W-:Y:S02]  /*3c90*/  LOP3.LUT R13, R13, 0x800000, RZ, 0xfc, !PT ;  /* 0x008000000d0d7812 */ /* 0x000fe400078efcff */
[----:B------:R-:W-:-:S02]  /*3ca0*/  ISETP.NE.AND P1, PT, R17, RZ, PT ;  /* 0x000000ff1100720c */ /* 0x000fc40003f25270 */
[----:B------:R-:W-:Y:S02]  /*3cb0*/  SHF.L.U32 R18, R13, R18, RZ ;  /* 0x000000120d127219 */ /* 0x000fe400000006ff */
[----:B------:R-:W-:Y:S02]  /*3cc0*/  FSETP.NEU.FTZ.AND P0, PT, R11, R16, PT ;  /* 0x000000100b00720b */ /* 0x000fe40003f1d000 */
[----:B------:R-:W-:Y:S02]  /*3cd0*/  SEL R16, R3, RZ, P2 ;  /* 0x000000ff03107207 */ /* 0x000fe40001000000 */
[----:B------:R-:W-:Y:S02]  /*3ce0*/  ISETP.NE.AND P1, PT, R18, RZ, P1 ;  /* 0x000000ff1200720c */ /* 0x000fe40000f25270 */
[----:B------:R-:W-:Y:S02]  /*3cf0*/  SHF.R.U32.HI R16, RZ, R16, R13 ;  /* 0x00000010ff107219 */ /* 0x000fe4000001160d */
[----:B------:R-:W-:-:S02]  /*3d00*/  PLOP3.LUT P0, PT, P0, P1, PT, 0xf8, 0x8f ;  /* 0x00000000008f781c */ /* 0x000fc40000703f70 */
[----:B------:R-:W-:Y:S02]  /*3d10*/  SHF.R.U32.HI R18, RZ, 0x1, R16 ;  /* 0x00000001ff127819 */ /* 0x000fe40000011610 */
[----:B------:R-:W-:-:S04]  /*3d20*/  SEL R3, RZ, 0x1, !P0 ;  /* 0x00000001ff037807 */ /* 0x000fc80004000000 */
[----:B------:R-:W-:-:S04]  /*3d30*/  LOP3.LUT R3, R3, 0x1, R18, 0xf8, !PT ;  /* 0x0000000103037812 */ /* 0x000fc800078ef812 */
[----:B------:R-:W-:-:S05]  /*3d40*/  LOP3.LUT R3, R3, R16, RZ, 0xc0, !PT ;  /* 0x0000001003037212 */ /* 0x000fca00078ec0ff */
[----:B------:R-:W-:-:S05]  /*3d50*/  IMAD.IADD R3, R18, 0x1, R3 ;  /* 0x0000000112037824 */ /* 0x000fca00078e0203 */
[----:B------:R-:W-:Y:S01]  /*3d60*/  LOP3.LUT R2, R3, R2, RZ, 0xfc, !PT ;  /* 0x0000000203027212 */ /* 0x000fe200078efcff */
[----:B------:R-:W-:Y:S06]  /*3d70*/  BRA `(.L_x_44) ;  /* 0x0000000000107947 */ /* 0x000fec0003800000 */
.L_x_43:
[----:B------:R-:W-:-:S04]  /*3d80*/  LOP3.LUT R2, R2, 0x80000000, RZ, 0xc0, !PT ;  /* 0x8000000002027812 */ /* 0x000fc800078ec0ff */
[----:B------:R-:W-:Y:S01]  /*3d90*/  LOP3.LUT R2, R2, 0x7f800000, RZ, 0xfc, !PT ;  /* 0x7f80000002027812 */ /* 0x000fe200078efcff */
[----:B------:R-:W-:Y:S06]  /*3da0*/  BRA `(.L_x_44) ;  /* 0x0000000000047947 */ /* 0x000fec0003800000 */
.L_x_42:
[----:B------:R-:W-:-:S07]  /*3db0*/  IMAD R2, R18, 0x800000, R2 ;  /* 0x0080000012027824 */ /* 0x000fce00078e0202 */
.L_x_44:
[----:B------:R-:W-:Y:S05]  /*3dc0*/  BSYNC.RECONVERGENT B2 ;  /* 0x0000000000027941 */ /* 0x000fea0003800200 */
.L_x_41:
[----:B------:R-:W-:Y:S05]  /*3dd0*/  BRA `(.L_x_45) ;  /* 0x0000000000207947 */ /* 0x000fea0003800000 */
.L_x_40:
[----:B------:R-:W-:-:S04]  /*3de0*/  LOP3.LUT R2, R3, 0x80000000, R2, 0x48, !PT ;  /* 0x8000000003027812 */ /* 0x000fc800078e4802 */
[----:B------:R-:W-:Y:S01]  /*3df0*/  LOP3.LUT R2, R2, 0x7f800000, RZ, 0xfc, !PT ;  /* 0x7f80000002027812 */ /* 0x000fe200078efcff */
[----:B------:R-:W-:Y:S06]  /*3e00*/  BRA `(.L_x_45) ;  /* 0x0000000000147947 */ /* 0x000fec0003800000 */
.L_x_39:
[----:B------:R-:W-:Y:S01]  /*3e10*/  LOP3.LUT R2, R3, 0x80000000, R2, 0x48, !PT ;  /* 0x8000000003027812 */ /* 0x000fe200078e4802 */
[----:B------:R-:W-:Y:S06]  /*3e20*/  BRA `(.L_x_45) ;  /* 0x00000000000c7947 */ /* 0x000fec0003800000 */
.L_x_38:
[----:B------:R-:W0:Y:S01]  /*3e30*/  MUFU.RSQ R2, -QNAN ;  /* 0xffc0000000027908 */ /* 0x000e220000001400 */
[----:B------:R-:W-:Y:S05]  /*3e40*/  BRA `(.L_x_45) ;  /* 0x0000000000047947 */ /* 0x000fea0003800000 */
.L_x_37:
[----:B------:R-:W-:-:S07]  /*3e50*/  FADD.FTZ R2, R2, R3 ;  /* 0x0000000302027221 */ /* 0x000fce0000010000 */
.L_x_45:
[----:B------:R-:W-:Y:S05]  /*3e60*/  BSYNC.RECONVERGENT B1 ;  /* 0x0000000000017941 */ /* 0x000fea0003800200 */
.L_x_35:
[----:B0-----:R-:W-:Y:S02]  /*3e70*/  IMAD.MOV.U32 R11, RZ, RZ, R2 ;  /* 0x000000ffff0b7224 */ /* 0x001fe400078e0002 */
[----:B------:R-:W-:Y:S02]  /*3e80*/  IMAD.MOV.U32 R2, RZ, RZ, R14 ;  /* 0x000000ffff027224 */ /* 0x000fe400078e000e */
[----:B------:R-:W-:-:S04]  /*3e90*/  IMAD.MOV.U32 R3, RZ, RZ, 0x0 ;  /* 0x00000000ff037424 */ /* 0x000fc800078e00ff */
[----:B------:R-:W-:Y:S05]  /*3ea0*/  RET.REL.NODEC R2 `(_Z17k_seed_turbulencePfS_S_S_ffffj) ;  /* 0xffffffc002547950 */ /* 0x000fea0003c3ffff */
.L_x_46:
[----:B------:R-:W-:-:S00]  /*3eb0*/  BRA `(.L_x_46) ;  /* 0xfffffffc00fc7947 */ /* 0x000fc0000383ffff */
[----:B------:R-:W-:-:S00]  /*3ec0*/  NOP ;  /* 0x0000000000007918 */ /* 0x000fc00000000000 */
        /* <DEDUP_REMOVED lines=11> */
.L_x_114:


//--------------------- .text._Z17k_finalize_screeniifiPKfPtf --------------------------
	.section	.text._Z17k_finalize_screeniifiPKfPtf,"ax",@progbits
	.align	128
        .global         _Z17k_finalize_screeniifiPKfPtf
        .type           _Z17k_finalize_screeniifiPKfPtf,@function
        .size           _Z17k_finalize_screeniifiPKfPtf,(.L_x_120 - _Z17k_finalize_screeniifiPKfPtf)
        .other          _Z17k_finalize_screeniifiPKfPtf,@"STO_CUDA_ENTRY STV_DEFAULT"
_Z17k_finalize_screeniifiPKfPtf:
.text._Z17k_finalize_screeniifiPKfPtf:
[----:B------:R-:W-:Y:S01]  /*0000*/  LDC R1, c[0x0][0x37c] ;  /* 0x0000df00ff017b82 */ /* 0x000fe20000000800 */
[----:B------:R-:W0:Y:S07]  /*0010*/  S2R R3, SR_TID.X ;  /* 0x0000000000037919 */ /* 0x000e2e0000002100 */
[----:B------:R-:W0:Y:S01]  /*0020*/  S2UR UR6, SR_CTAID.X ;  /* 0x00000000000679c3 */ /* 0x000e220000002500 */
[----:B------:R-:W1:Y:S07]  /*0030*/  LDCU.64 UR4, c[0x0][0x380] ;  /* 0x00007000ff0477ac */ /* 0x000e6e0008000a00 */
[----:B------:R-:W0:Y:S01]  /*0040*/  LDC R0, c[0x0][0x360] ;  /* 0x0000d800ff007b82 */ /* 0x000e220000000800 */
[----:B-1----:R-:W-:Y:S01]  /*0050*/  UIMAD UR4, UR5, UR4, URZ ;  /* 0x00000004050472a4 */ /* 0x002fe2000f8e02ff */
[----:B0-----:R-:W-:-:S05]  /*0060*/  IMAD R0, R0, UR6, R3 ;  /* 0x0000000600007c24 */ /* 0x001fca000f8e0203 */
[----:B------:R-:W-:-:S13]  /*0070*/  ISETP.GE.AND P0, PT, R0, UR4, PT ;  /* 0x0000000400007c0c */ /* 0x000fda000bf06270 */
[----:B------:R-:W-:Y:S05]  /*0080*/  @P0 EXIT ;  /* 0x000000000000094d */ /* 0x000fea0003800000 */
[----:B------:R-:W0:Y:S01]  /*0090*/  LDC.64 R2, c[0x0][0x390] ;  /* 0x0000e400ff027b82 */ /* 0x000e220000000a00 */
[----:B------:R-:W1:Y:S01]  /*00a0*/  LDCU.64 UR4, c[0x0][0x358] ;  /* 0x00006b00ff0477ac */ /* 0x000e620008000a00 */
[----:B------:R-:W2:Y:S01]  /*00b0*/  LDCU UR6, c[0x0][0x388] ;  /* 0x00007100ff0677ac */ /* 0x000ea20008000800 */
[----:B0-----:R-:W-:-:S06]  /*00c0*/  IMAD.WIDE R2, R0, 0x4, R2 ;  /* 0x0000000400027825 */ /* 0x001fcc00078e0202 */
[----:B-1----:R-:W2:Y:S01]  /*00d0*/  LDG.E R2, desc[UR4][R2.64] ;  /* 0x0000000402027981 */ /* 0x002ea2000c1e1900 */
[----:B------:R-:W-:Y:S01]  /*00e0*/  HFMA2 R5, -RZ, RZ, 0.96630859375, -0.0022525787353515625 ;  /* 0x3bbb989dff057431 */ /* 0x000fe200000001ff */
[----:B------:R-:W-:Y:S01]  /*00f0*/  MOV R6, 0x437c0000 ;  /* 0x437c000000067802 */ /* 0x000fe20000000f00 */
[----:B------:R-:W-:Y:S01]  /*0100*/  HFMA2 R9, -RZ, RZ, 0.771484375, 0.21533203125 ;  /* 0x3a2c32e4ff097431 */ /* 0x000fe200000001ff */
[----:B------:R-:W-:Y:S01]  /*0110*/  BSSY.RECONVERGENT B0, `(.L_x_47) ;  /* 0x0000063000007945 */ /* 0x000fe20003800200 */
[----:B--2---:R-:W-:-:S04]  /*0120*/  FMUL R4, R2, -UR6 ;  /* 0x8000000602047c20 */ /* 0x004fc80008400000 */
[----:B------:R-:W-:-:S04]  /*0130*/  FFMA.SAT R5, R4, R5, 0.5 ;  /* 0x3f00000004057423 */ /* 0x000fc80000002005 */
[----:B------:R-:W-:-:S04]  /*0140*/  FFMA.RM R5, R5, R6, 12582913 ;  /* 0x4b40000105057423 */ /* 0x000fc80000004006 */
[C---:B------:R-:W-:Y:S01]  /*0150*/  FADD R7, R5.reuse, -12583039 ;  /* 0xcb40007f05077421 */ /* 0x040fe20000000000 */
[----:B------:R-:W-:-:S03]  /*0160*/  SHF.L.U32 R2, R5, 0x17, RZ ;  /* 0x0000001705027819 */ /* 0x000fc600000006ff */
[----:B------:R-:W-:-:S04]  /*0170*/  FFMA R7, R4, 1.4426950216293334961, -R7 ;  /* 0x3fb8aa3b04077823 */ /* 0x000fc80000000807 */
[----:B------:R-:W-:-:S06]  /*0180*/  FFMA R7, R4, 1.925963033500011079e-08, R7 ;  /* 0x32a5706004077823 */ /* 0x000fcc0000000007 */
[----:B------:R-:W0:Y:S02]  /*0190*/  MUFU.EX2 R7, R7 ;  /* 0x0000000700077308 */ /* 0x000e240000000800 */
[----:B0-----:R-:W-:-:S04]  /*01a0*/  FFMA R2, R2, -R7, 1 ;  /* 0x3f80000002027423 */ /* 0x001fc80000000807 */
[C---:B------:R-:W-:Y:S01]  /*01b0*/  FMUL R3, |R2|.reuse, 16777216 ;  /* 0x4b80000002037820 */ /* 0x040fe20000400200 */
[----:B------:R-:W-:-:S04]  /*01c0*/  FSETP.GEU.AND P0, PT, |R2|, 1.175494350822287508e-38, PT ;  /* 0x008000000200780b */ /* 0x000fc80003f0e200 */
[----:B------:R-:W-:-:S04]  /*01d0*/  FSEL R3, R3, |R2|, !P0 ;  /* 0x4000000203037208 */ /* 0x000fc80004000000 */
[----:B------:R-:W-:-:S04]  /*01e0*/  IADD3 R4, PT, PT, R3, -0x3f3504f3, RZ ;  /* 0xc0cafb0d03047810 */ /* 0x000fc80007ffe0ff */
[----:B------:R-:W-:-:S04]  /*01f0*/  LOP3.LUT R4, R4, 0xff800000, RZ, 0xc0, !PT ;  /* 0xff80000004047812 */ /* 0x000fc800078ec0ff */
[-C--:B------:R-:W-:Y:S02]  /*0200*/  IADD3 R3, PT, PT, R3, -R4.reuse, RZ ;  /* 0x8000000403037210 */ /* 0x080fe40007ffe0ff */
[----:B------:R-:W-:-:S03]  /*0210*/  I2FP.F32.S32 R4, R4 ;  /* 0x0000000400047245 */ /* 0x000fc60000201400 */
[C---:B------:R-:W-:Y:S01]  /*0220*/  FADD R6, R3.reuse, 1 ;  /* 0x3f80000003067421 */ /* 0x040fe20000000000 */
[----:B------:R-:W-:Y:S01]  /*0230*/  FADD R5, R3, -1 ;  /* 0xbf80000003057421 */ /* 0x000fe20000000000 */
[----:B------:R-:W-:-:S03]  /*0240*/  FSEL R3, RZ, -24, P0 ;  /* 0xc1c00000ff037808 */ /* 0x000fc60000000000 */
[----:B------:R-:W-:Y:S01]  /*0250*/  FADD R7, R5, R5 ;  /* 0x0000000505077221 */ /* 0x000fe20000000000 */
[----:B------:R-:W0:Y:S01]  /*0260*/  MUFU.RCP R6, R6 ;  /* 0x0000000600067308 */ /* 0x000e220000001000 */
[----:B------:R-:W-:Y:S02]  /*0270*/  FFMA R3, R4, 1.1920928955078125e-07, R3 ;  /* 0x3400000004037823 */ /* 0x000fe40000000003 */
[----:B0-----:R-:W-:-:S04]  /*0280*/  FMUL R8, R6, R7 ;  /* 0x0000000706087220 */ /* 0x001fc80000400000 */
[----:B------:R-:W-:Y:S01]  /*0290*/  FADD R7, R5, -R8 ;  /* 0x8000000805077221 */ /* 0x000fe20000000000 */
[CC--:B------:R-:W-:Y:S01]  /*02a0*/  FMUL R4, R8.reuse, R8.reuse ;  /* 0x0000000808047220 */ /* 0x0c0fe20000400000 */
[----:B------:R-:W-:Y:S02]  /*02b0*/  FFMA R12, R8, 1.4426950216293334961, R3 ;  /* 0x3fb8aa3b080c7823 */ /* 0x000fe40000000003 */
[----:B------:R-:W-:Y:S01]  /*02c0*/  FADD R10, R7, R7 ;  /* 0x00000007070a7221 */ /* 0x000fe20000000000 */
[C---:B------:R-:W-:Y:S01]  /*02d0*/  FFMA R7, R4.reuse, R9, 0.0032181653659790754318 ;  /* 0x3b52e7db04077423 */ /* 0x040fe20000000009 */
[----:B------:R-:W-:Y:S02]  /*02e0*/  FADD R9, R3, -R12 ;  /* 0x8000000c03097221 */ /* 0x000fe40000000000 */
[----:B------:R-:W-:Y:S01]  /*02f0*/  FFMA R5, R5, -R8, R10 ;  /* 0x8000000805057223 */ /* 0x000fe2000000000a */
[----:B------:R-:W-:Y:S01]  /*0300*/  FFMA R7, R4, R7, 0.018033718690276145935 ;  /* 0x3c93bb7304077423 */ /* 0x000fe20000000007 */
[----:B------:R-:W0:Y:S02]  /*0310*/  LDC R3, c[0x0][0x3a0] ;  /* 0x0000e800ff037b82 */ /* 0x000e240000000800 */
[----:B------:R-:W-:Y:S01]  /*0320*/  FMUL R5, R6, R5 ;  /* 0x0000000506057220 */ /* 0x000fe20000400000 */
[----:B------:R-:W-:Y:S01]  /*0330*/  FFMA R6, R8, 1.4426950216293334961, R9 ;  /* 0x3fb8aa3b08067823 */ /* 0x000fe20000000009 */
[----:B------:R-:W-:-:S03]  /*0340*/  FFMA R7, R4, R7, 0.12022458761930465698 ;  /* 0x3df6384f04077423 */ /* 0x000fc60000000007 */
[----:B------:R-:W-:Y:S01]  /*0350*/  FFMA R9, R5, 1.4426950216293334961, R6 ;  /* 0x3fb8aa3b05097823 */ /* 0x000fe20000000006 */
[----:B------:R-:W-:-:S03]  /*0360*/  FMUL R7, R4, R7 ;  /* 0x0000000704077220 */ /* 0x000fc60000400000 */
[----:B------:R-:W-:Y:S01]  /*0370*/  FFMA R4, R8, 1.9251366722983220825e-08, R9 ;  /* 0x32a55e3408047823 */ /* 0x000fe20000000009 */
[----:B------:R-:W-:Y:S01]  /*0380*/  FMUL R6, R7, 3 ;  /* 0x4040000007067820 */ /* 0x000fe20000400000 */
[----:B------:R-:W-:-:S03]  /*0390*/  MOV R9, 0x391fcb8e ;  /* 0x391fcb8e00097802 */ /* 0x000fc60000000f00 */
[----:B------:R-:W-:-:S04]  /*03a0*/  FFMA R4, R5, R6, R4 ;  /* 0x0000000605047223 */ /* 0x000fc80000000004 */
[----:B------:R-:W-:-:S04]  /*03b0*/  FFMA R7, R8, R7, R4 ;  /* 0x0000000708077223 */ /* 0x000fc80000000004 */
[----:B------:R-:W-:-:S04]  /*03c0*/  FADD R4, R12, R7 ;  /* 0x000000070c047221 */ /* 0x000fc80000000000 */
[----:B0-----:R-:W-:Y:S01]  /*03d0*/  FMUL R5, R4, R3 ;  /* 0x0000000304057220 */ /* 0x001fe20000400000 */
[----:B------:R-:W-:-:S03]  /*03e0*/  FADD R12, -R12, R4 ;  /* 0x000000040c0c7221 */ /* 0x000fc60000000100 */
[----:B------:R-:W0:Y:S01]  /*03f0*/  FRND R6, R5 ;  /* 0x0000000500067307 */ /* 0x000e220000201000 */
[----:B------:R-:W-:Y:S01]  /*0400*/  FADD R12, R7, -R12 ;  /* 0x8000000c070c7221 */ /* 0x000fe20000000000 */
[-C--:B------:R-:W-:Y:S01]  /*0410*/  FFMA R7, R4, R3.reuse, -R5 ;  /* 0x0000000304077223 */ /* 0x080fe20000000805 */
[C---:B------:R-:W-:Y:S02]  /*0420*/  FSETP.GT.AND P1, PT, |R5|.reuse, 152, PT ;  /* 0x431800000500780b */ /* 0x040fe40003f24200 */
[C---:B------:R-:W-:Y:S01]  /*0430*/  FSETP.GEU.AND P2, PT, R5.reuse, RZ, PT ;  /* 0x000000ff0500720b */ /* 0x040fe20003f4e000 */
[----:B------:R-:W-:Y:S02]  /*0440*/  FFMA R7, R12, R3, R7 ;  /* 0x000000030c077223 */ /* 0x000fe40000000007 */
[----:B------:R-:W1:Y:S01]  /*0450*/  F2I.NTZ R8, R5 ;  /* 0x0000000500087305 */ /* 0x000e620000203100 */
[----:B0-----:R-:W-:Y:S01]  /*0460*/  FADD R4, R5, -R6 ;  /* 0x8000000605047221 */ /* 0x001fe20000000000 */
[----:B------:R-:W-:-:S03]  /*0470*/  FSETP.GT.AND P0, PT, R6, RZ, PT ;  /* 0x000000ff0600720b */ /* 0x000fc60003f04000 */
[----:B------:R-:W-:-:S04]  /*0480*/  FADD R4, R7, R4 ;  /* 0x0000000407047221 */ /* 0x000fc80000000000 */
[----:B------:R-:W-:Y:S01]  /*0490*/  FFMA R7, R4, R9, 0.0013391353422775864601 ;  /* 0x3aaf85ed04077423 */ /* 0x000fe20000000009 */
[----:B------:R-:W-:Y:S02]  /*04a0*/  SEL R9, RZ, 0x83000000, P0 ;  /* 0x83000000ff097807 */ /* 0x000fe40000000000 */
[----:B------:R-:W-:Y:S01]  /*04b0*/  FSETP.NEU.AND P0, PT, R2, 1, PT ;  /* 0x3f8000000200780b */ /* 0x000fe20003f0d000 */
[C---:B------:R-:W-:Y:S01]  /*04c0*/  FFMA R7, R4.reuse, R7, 0.0096188392490148544312 ;  /* 0x3c1d985604077423 */ /* 0x040fe20000000007 */
[----:B------:R-:W-:Y:S02]  /*04d0*/  IADD3 R6, PT, PT, R9, 0x7f000000, RZ ;  /* 0x7f00000009067810 */ /* 0x000fe40007ffe0ff */
[----:B------:R-:W-:Y:S01]  /*04e0*/  FSETP.EQ.OR P0, PT, R3, RZ, !P0 ;  /* 0x000000ff0300720b */ /* 0x000fe20004702400 */
[----:B------:R-:W-:Y:S01]  /*04f0*/  FFMA R7, R4, R7, 0.055503588169813156128 ;  /* 0x3d6357bb04077423 */ /* 0x000fe20000000007 */
[----:B-1----:R-:W-:-:S03]  /*0500*/  LEA R9, R8, -R9, 0x17 ;  /* 0x8000000908097211 */ /* 0x002fc600078eb8ff */
[----:B------:R-:W-:-:S04]  /*0510*/  FFMA R7, R4, R7, 0.24022644758224487305 ;  /* 0x3e75fdec04077423 */ /* 0x000fc80000000007 */
[----:B------:R-:W-:-:S04]  /*0520*/  FFMA R7, R4, R7, 0.69314718246459960938 ;  /* 0x3f31721804077423 */ /* 0x000fc80000000007 */
[----:B------:R-:W-:Y:S01]  /*0530*/  FFMA R7, R4, R7, 1 ;  /* 0x3f80000004077423 */ /* 0x000fe20000000007 */
[----:B------:R-:W-:-:S03]  /*0540*/  HFMA2 R4, -RZ, RZ, 1.875, 0 ;  /* 0x3f800000ff047431 */ /* 0x000fc600000001ff */
[----:B------:R-:W-:-:S04]  /*0550*/  FMUL R6, R7, R6 ;  /* 0x0000000607067220 */ /* 0x000fc80000400000 */
[----:B------:R-:W-:Y:S01]  /*0560*/  FMUL R6, R6, R9 ;  /* 0x0000000906067220 */ /* 0x000fe20000400000 */
[----:B------:R-:W-:Y:S01]  /*0570*/  @P1 FSEL R6, RZ, +INF , !P2 ;  /* 0x7f800000ff061808 */ /* 0x000fe20005000000 */
[----:B------:R-:W-:Y:S06]  /*0580*/  @P0 BRA `(.L_x_48) ;  /* 0x00000000006c0947 */ /* 0x000fec0003800000 */
[----:B------:R-:W-:-:S04]  /*0590*/  FSETP.NAN.AND P0, PT, |R3|, |R3|, PT ;  /* 0x400000030300720b */ /* 0x000fc80003f08200 */
[----:B------:R-:W-:-:S13]  /*05a0*/  FSETP.NUM.AND P0, PT, |R2|, |R2|, !P0 ;  /* 0x400000020200720b */ /* 0x000fda0004707200 */
[----:B------:R-:W-:Y:S01]  /*05b0*/  @!P0 FADD R4, R2, R3 ;  /* 0x0000000302048221 */ /* 0x000fe20000000000 */
[----:B------:R-:W-:Y:S06]  /*05c0*/  @!P0 BRA `(.L_x_48) ;  /* 0x00000000005c8947 */ /* 0x000fec0003800000 */
[----:B------:R-:W-:Y:S01]  /*05d0*/  FMUL R7, R3, 0.5 ;  /* 0x3f00000003077820 */ /* 0x000fe20000400000 */
[----:B------:R-:W-:-:S04]  /*05e0*/  FSETP.NEU.AND P0, PT, |R2|, +INF , PT ;  /* 0x7f8000000200780b */ /* 0x000fc80003f0d200 */
[----:B------:R-:W-:Y:S01]  /*05f0*/  FSETP.NEU.AND P0, PT, R2, RZ, P0 ;  /* 0x000000ff0200720b */ /* 0x000fe2000070d000 */
[----:B------:R-:W0:Y:S03]  /*0600*/  FRND.TRUNC R7, R7 ;  /* 0x0000000700077307 */ /* 0x000e26000020d000 */
[----:B------:R-:W-:-:S09]  /*0610*/  FSETP.GEU.OR P1, PT, R3, RZ, P0 ;  /* 0x000000ff0300720b */ /* 0x000fd2000072e400 */
[----:B------:R-:W-:Y:S01]  /*0620*/  @!P0 FADD R5, R2, R2 ;  /* 0x0000000202058221 */ /* 0x000fe20000000000 */
[----:B0-----:R-:W-:-:S04]  /*0630*/  FADD R8, R7, R7 ;  /* 0x0000000707087221 */ /* 0x001fc80000000000 */
[----:B------:R-:W-:Y:S01]  /*0640*/  @!P1 LOP3.LUT R5, R5, 0x7f800000, RZ, 0x3c, !PT ;  /* 0x7f80000005059812 */ /* 0x000fe200078e3cff */
[----:B------:R-:W-:-:S05]  /*0650*/  FADD R8, -R8, R3 ;  /* 0x0000000308087221 */ /* 0x000fca0000000100 */
[----:B------:R-:W-:-:S13]  /*0660*/  FSETP.NEU.AND P2, PT, |R8|, 1, !P0 ;  /* 0x3f8000000800780b */ /* 0x000fda000474d200 */
[----:B------:R-:W-:-:S04]  /*0670*/  @P2 LOP3.LUT R5, R5, 0x7fffffff, RZ, 0xc0, !PT ;  /* 0x7fffffff05052812 */ /* 0x000fc800078ec0ff */
[----:B------:R-:W-:Y:S01]  /*0680*/  @!P0 MOV R4, R5 ;  /* 0x0000000500048202 */ /* 0x000fe20000000f00 */
[----:B------:R-:W-:Y:S06]  /*0690*/  @!P0 BRA `(.L_x_48) ;  /* 0x0000000000288947 */ /* 0x000fec0003800000 */
[----:B------:R-:W-:Y:S02]  /*06a0*/  FSETP.NEU.AND P0, PT, |R3|, +INF , PT ;  /* 0x7f8000000300780b */ /* 0x000fe40003f0d200 */
[----:B------:R-:W-:-:S13]  /*06b0*/  FSETP.EQ.AND P1, PT, R2, -1, PT ;  /* 0xbf8000000200780b */ /* 0x000fda0003f22000 */
[----:B------:R-:W-:Y:S05]  /*06c0*/  @!P0 BRA P1, `(.L_x_48) ;  /* 0x00000000001c8947 */ /* 0x000fea0000800000 */
[----:B------:R-:W-:Y:S02]  /*06d0*/  FSETP.GEU.AND P1, PT, R2, RZ, PT ;  /* 0x000000ff0200720b */ /* 0x000fe40003f2e000 */
[----:B------:R-:W-:-:S11]  /*06e0*/  MOV R4, R6 ;  /* 0x0000000600047202 */ /* 0x000fd60000000f00 */
[----:B------:R-:W0:Y:S01]  /*06f0*/  @!P1 FRND.FLOOR R2, R3 ;  /* 0x0000000300029307 */ /* 0x000e220000205000 */
[----:B------:R-:W-:Y:S02]  /*0700*/  @!P1 FSETP.NEU.AND P2, PT, |R8|, 1, PT ;  /* 0x3f8000000800980b */ /* 0x000fe40003f4d200 */
[----:B0-----:R-:W-:Y:S02]  /*0710*/  @!P1 FSETP.NEU.AND P0, PT, R2, R3, PT ;  /* 0x000000030200920b */ /* 0x001fe40003f0d000 */
[----:B------:R-:W-:-:S04]  /*0720*/  @!P1 FSEL R2, R6, -R6, P2 ;  /* 0x8000000606029208 */ /* 0x000fc80001000000 */
[----:B------:R-:W-:-:S07]  /*0730*/  @!P1 FSEL R4, R2, +QNAN , !P0 ;  /* 0x7fffffff02049808 */ /* 0x000fce0004000000 */
.L_x_48:
[----:B------:R-:W-:Y:S05]  /*0740*/  BSYNC.RECONVERGENT B0 ;  /* 0x0000000000007941 */ /* 0x000fea0003800200 */
.L_x_47:
[----:B------:R-:W0:Y:S01]  /*0750*/  LDCU UR6, c[0x0][0x38c] ;  /* 0x00007180ff0677ac */ /* 0x000e220008000800 */
[----:B------:R-:W-:Y:S01]  /*0760*/  FADD.SAT R4, RZ, R4 ;  /* 0x00000004ff047221 */ /* 0x000fe20000002000 */
[----:B------:R-:W1:Y:S01]  /*0770*/  LDC.64 R2, c[0x0][0x398] ;  /* 0x0000e600ff027b82 */ /* 0x000e620000000a00 */
[----:B0-----:R-:W-:-:S05]  /*0780*/  I2FP.F32.S32 R5, UR6 ;  /* 0x0000000600057c45 */ /* 0x001fca0008201400 */
[----:B------:R-:W-:Y:S01]  /*0790*/  FFMA R4, R4, R5, 0.5 ;  /* 0x3f00000004047423 */ /* 0x000fe20000000005 */
[----:B-1----:R-:W-:-:S05]  /*07a0*/  IMAD.WIDE R2, R0, 0x2, R2 ;  /* 0x0000000200027825 */ /* 0x002fca00078e0202 */
[----:B------:R-:W0:Y:S02]  /*07b0*/  F2I.FLOOR.NTZ R4, R4 ;  /* 0x0000000400047305 */ /* 0x000e240000207100 */
[----:B0-----:R-:W-:-:S04]  /*07c0*/  VIMNMX R5, PT, PT, RZ, R4, !PT ;  /* 0x00000004ff057248 */ /* 0x001fc80007fe0100 */
[----:B------:R-:W-:-:S05]  /*07d0*/  VIMNMX R5, PT, PT, R5, UR6, PT ;  /* 0x0000000605057c48 */ /* 0x000fca000bfe0100 */
[----:B------:R-:W-:Y:S01]  /*07e0*/  STG.E.U16 desc[UR4][R2.64], R5 ;  /* 0x0000000502007986 */ /* 0x000fe2000c101504 */
[----:B------:R-:W-:Y:S05]  /*07f0*/  EXIT ;  /* 0x000000000000794d */ /* 0x000fea0003800000 */
.L_x_49:
        /* <DEDUP_REMOVED lines=16> */
.L_x_120:


//--------------------- .text._Z16k_iso_accumulateiiifffPKfPf --------------------------
	.section	.text._Z16k_iso_accumulateiiifffPKfPf,"ax",@progbits
	.align	128
        .global         _Z16k_iso_accumulateiiifffPKfPf
        .type           _Z16k_iso_accumulateiiifffPKfPf,@function
        .size           _Z16k_iso_accumulateiiifffPKfPf,(.L_x_115 - _Z16k_iso_accumulateiiifffPKfPf)
        .other          _Z16k_iso_accumulateiiifffPKfPf,@"STO_CUDA_ENTRY STV_DEFAULT"
_Z16k_iso_accumulateiiifffPKfPf:
.text._Z16k_iso_accumulateiiifffPKfPf:
[----:B------:R-:W-:Y:S01]  /*0000*/  LDC R1, c[0x0][0x37c] ;  /* 0x0000df00ff017b82 */ /* 0x000fe20000000800 */
[----:B------:R-:W0:Y:S07]  /*0010*/  S2R R0, SR_TID.X ;  /* 0x0000000000007919 */ /* 0x000e2e0000002100 */
[----:B------:R-:W0:Y:S01]  /*0020*/  S2UR UR4, SR_CTAID.X ;  /* 0x00000000000479c3 */ /* 0x000e220000002500 */
[----:B------:R-:W1:Y:S01]  /*0030*/  LDCU UR7, c[0x0][0x380] ;  /* 0x00007000ff0777ac */ /* 0x000e620008000800 */
[----:B------:R-:W2:Y:S01]  /*0040*/  S2R R2, SR_TID.Y ;  /* 0x0000000000027919 */ /* 0x000ea20000002200 */
[----:B------:R-:W3:Y:S05]  /*0050*/  S2R R7, SR_TID.Z ;  /* 0x0000000000077919 */ /* 0x000eea0000002300 */
[----:B------:R-:W0:Y:S08]  /*0060*/  LDC R3, c[0x0][0x360] ;  /* 0x0000d800ff037b82 */ /* 0x000e300000000800 */
[----:B------:R-:W2:Y:S08]  /*0070*/  S2UR UR5, SR_CTAID.Y ;  /* 0x00000000000579c3 */ /* 0x000eb00000002600 */
[----:B------:R-:W2:Y:S08]  /*0080*/  LDC R5, c[0x0][0x364] ;  /* 0x0000d900ff057b82 */ /* 0x000eb00000000800 */
[----:B------:R-:W3:Y:S01]  /*0090*/  S2UR UR6, SR_CTAID.Z ;  /* 0x00000000000679c3 */ /* 0x000ee20000002700 */
[----:B0-----:R-:W-:-:S05]  /*00a0*/  IMAD R3, R3, UR4, R0 ;  /* 0x0000000403037c24 */ /* 0x001fca000f8e0200 */
[----:B------:R-:W-:Y:S02]  /*00b0*/  IADD3 R3, PT, PT, R3, 0x1, RZ ;  /* 0x0000000103037810 */ /* 0x000fe40007ffe0ff */
[----:B------:R-:W3:Y:S02]  /*00c0*/  LDC R4, c[0x0][0x368] ;  /* 0x0000da00ff047b82 */ /* 0x000ee40000000800 */
[----:B-1----:R-:W-:Y:S01]  /*00d0*/  ISETP.GT.AND P0, PT, R3, UR7, PT ;  /* 0x0000000703007c0c */ /* 0x002fe2000bf04270 */
[----:B--2---:R-:W-:Y:S02]  /*00e0*/  IMAD R5, R5, UR5, R2 ;  /* 0x0000000505057c24 */ /* 0x004fe4000f8e0202 */
[----:B---3--:R-:W-:-:S05]  /*00f0*/  IMAD R2, R4, UR6, R7 ;  /* 0x0000000604027c24 */ /* 0x008fca000f8e0207 */
[----:B------:R-:W-:-:S04]  /*0100*/  VIMNMX R0, PT, PT, R5, R2, !PT ;  /* 0x0000000205007248 */ /* 0x000fc80007fe0100 */
[----:B------:R-:W-:-:S13]  /*0110*/  ISETP.GE.OR P0, PT, R0, UR7, P0 ;  /* 0x0000000700007c0c */ /* 0x000fda0008706670 */
[----:B------:R-:W-:Y:S05]  /*0120*/  @P0 EXIT ;  /* 0x000000000000094d */ /* 0x000fea0003800000 */
[----:B------:R-:W0:Y:S01]  /*0130*/  LDC.64 R6, c[0x0][0x398] ;  /* 0x0000e600ff067b82 */ /* 0x000e220000000a00 */
[----:B------:R-:W-:Y:S01]  /*0140*/  IADD3 R5, PT, PT, R5, 0x1, RZ ;  /* 0x0000000105057810 */ /* 0x000fe20007ffe0ff */
[----:B------:R-:W1:Y:S01]  /*0150*/  LDCU.64 UR4, c[0x0][0x358] ;  /* 0x00006b00ff0477ac */ /* 0x000e620008000a00 */
[----:B------:R-:W-:-:S04]  /*0160*/  VIADD R2, R2, 0x1 ;  /* 0x0000000102027836 */ /* 0x000fc80000000000 */
[----:B------:R-:W-:-:S04]  /*0170*/  IMAD R0, R2, 0xc2, R5 ;  /* 0x000000c202007824 */ /* 0x000fc800078e0205 */
[----:B------:R-:W-:-:S04]  /*0180*/  IMAD R9, R0, 0xc2, R3 ;  /* 0x000000c200097824 */ /* 0x000fc800078e0203 */
[----:B0-----:R-:W-:-:S06]  /*0190*/  IMAD.WIDE R6, R9, 0x4, R6 ;  /* 0x0000000409067825 */ /* 0x001fcc00078e0206 */
[----:B-1----:R-:W2:Y:S01]  /*01a0*/  LDG.E.CONSTANT R6, desc[UR4][R6.64] ;  /* 0x0000000406067981 */ /* 0x002ea2000c1e9900 */
[----:B------:R-:W-:Y:S01]  /*01b0*/  BSSY.RECONVERGENT B0, `(.L_x_50) ;  /* 0x000000e000007945 */ /* 0x000fe20003800200 */
[----:B--2---:R-:W-:-:S04]  /*01c0*/  FMNMX R0, RZ, R6, !PT ;  /* 0x00000006ff007209 */ /* 0x004fc80007800000 */
[----:B------:R-:W-:Y:S01]  /*01d0*/  IADD3 R4, PT, PT, R0, -0xd000000, RZ ;  /* 0xf300000000047810 */ /* 0x000fe20007ffe0ff */
[----:B------:R0:W1:Y:S03]  /*01e0*/  MUFU.RSQ R9, R0 ;  /* 0x0000000000097308 */ /* 0x0000660000001400 */
[----:B------:R-:W-:-:S13]  /*01f0*/  ISETP.GT.U32.AND P0, PT, R4, 0x727fffff, PT ;  /* 0x727fffff0400780c */ /* 0x000fda0003f04070 */
[----:B0-----:R-:W-:Y:S05]  /*0200*/  @!P0 BRA `(.L_x_51) ;  /* 0x0000000000108947 */ /* 0x001fea0003800000 */
[----:B------:R-:W-:-:S07]  /*0210*/  MOV R10, 0x230 ;  /* 0x00000230000a7802 */ /* 0x000fce0000000f00 */
[----:B-1----:R-:W-:Y:S05]  /*0220*/  CALL.REL.NOINC `($__internal_1_$__cuda_sm20_sqrt_rn_f32_slowpath) ;  /* 0x0000000400547944 */ /* 0x002fea0003c00000 */
[----:B------:R-:W-:Y:S01]  /*0230*/  IMAD.MOV.U32 R0, RZ, RZ, R4 ;  /* 0x000000ffff007224 */ /* 0x000fe200078e0004 */
[----:B------:R-:W-:Y:S06]  /*0240*/  BRA `(.L_x_52) ;  /* 0x0000000000107947 */ /* 0x000fec0003800000 */
.L_x_51:
[----:B-1----:R-:W-:Y:S01]  /*0250*/  FMUL.FTZ R7, R0, R9 ;  /* 0x0000000900077220 */ /* 0x002fe20000410000 */
[----:B------:R-:W-:-:S03]  /*0260*/  FMUL.FTZ R9, R9, 0.5 ;  /* 0x3f00000009097820 */ /* 0x000fc60000410000 */
[----:B------:R-:W-:-:S04]  /*0270*/  FFMA R0, -R7, R7, R0 ;  /* 0x0000000707007223 */ /* 0x000fc80000000100 */
[----:B------:R-:W-:-:S07]  /*0280*/  FFMA R0, R0, R9, R7 ;  /* 0x0000000900007223 */ /* 0x000fce0000000007 */
.L_x_52:
[----:B------:R-:W-:Y:S05]  /*0290*/  BSYNC.RECONVERGENT B0 ;  /* 0x0000000000007941 */ /* 0x000fea0003800200 */
.L_x_50:
[----:B------:R-:W-:-:S13]  /*02a0*/  FSETP.GTU.AND P0, PT, R0, RZ, PT ;  /* 0x000000ff0000720b */ /* 0x000fda0003f0c000 */
[----:B------:R-:W-:Y:S05]  /*02b0*/  @!P0 EXIT ;  /* 0x000000000000894d */ /* 0x000fea0003800000 */
[----:B------:R-:W0:Y:S01]  /*02c0*/  LDC.64 R6, c[0x0][0x390] ;  /* 0x0000e400ff067b82 */ /* 0x000e220000000a00 */
[----:B------:R-:W0:Y:S01]  /*02d0*/  LDCU.64 UR8, c[0x0][0x388] ;  /* 0x00007100ff0877ac */ /* 0x000e220008000a00 */
[----:B------:R-:W-:Y:S01]  /*02e0*/  I2FP.F32.S32 R3, R3 ;  /* 0x0000000300037245 */ /* 0x000fe20000201400 */
[----:B------:R-:W-:Y:S01]  /*02f0*/  BSSY.RECONVERGENT B0, `(.L_x_53) ;  /* 0x0000026000007945 */ /* 0x000fe20003800200 */
[----:B------:R-:W-:Y:S01]  /*0300*/  I2FP.F32.U32 R4, R5 ;  /* 0x0000000500047245 */ /* 0x000fe20000201000 */
[----:B------:R-:W1:Y:S01]  /*0310*/  LDCU UR6, c[0x0][0x384] ;  /* 0x00007080ff0677ac */ /* 0x000e620008000800 */
[----:B------:R-:W-:-:S03]  /*0320*/  I2FP.F32.U32 R2, R2 ;  /* 0x0000000200027245 */ /* 0x000fc60000201000 */
[C-C-:B------:R-:W-:Y:S01]  /*0330*/  FADD R5, R3.reuse, -R4.reuse ;  /* 0x8000000403057221 */ /* 0x140fe20000000000 */
[----:B------:R-:W-:-:S04]  /*0340*/  FADD R3, R3, R4 ;  /* 0x0000000403037221 */ /* 0x000fc80000000000 */
[----:B------:R-:W-:Y:S01]  /*0350*/  FFMA R4, R3, 0.5, -R2 ;  /* 0x3f00000003047823 */ /* 0x000fe20000000802 */
[----:B0-----:R-:W-:-:S03]  /*0360*/  FFMA R5, R5, UR9, R6 ;  /* 0x0000000905057c23 */ /* 0x001fc60008000006 */
[----:B------:R-:W-:Y:S01]  /*0370*/  FFMA R6, R4, UR9, R7 ;  /* 0x0000000904067c23 */ /* 0x000fe20008000007 */
[----:B------:R-:W1:Y:S08]  /*0380*/  F2I.FLOOR.NTZ R2, R5 ;  /* 0x0000000500027305 */ /* 0x000e700000207100 */
[----:B------:R-:W0:Y:S01]  /*0390*/  F2I.FLOOR.NTZ R9, R6 ;  /* 0x0000000600097305 */ /* 0x000e220000207100 */
[----:B-1----:R-:W-:-:S02]  /*03a0*/  ISETP.GE.AND P2, PT, R2, UR6, PT ;  /* 0x0000000602007c0c */ /* 0x002fc4000bf46270 */
[C---:B------:R-:W-:Y:S02]  /*03b0*/  IADD3 R3, PT, PT, R2.reuse, 0x1, RZ ;  /* 0x0000000102037810 */ /* 0x040fe40007ffe0ff */
[----:B------:R-:W-:Y:S02]  /*03c0*/  ISETP.GT.AND P2, PT, R2, -0x1, !P2 ;  /* 0xffffffff0200780c */ /* 0x000fe40005744270 */
[----:B------:R-:W-:Y:S02]  /*03d0*/  ISETP.GE.AND P3, PT, R3, UR6, PT ;  /* 0x0000000603007c0c */ /* 0x000fe4000bf66270 */
[C---:B0-----:R-:W-:Y:S01]  /*03e0*/  ISETP.GE.AND P4, PT, R9.reuse, UR8, PT ;  /* 0x0000000809007c0c */ /* 0x041fe2000bf86270 */
[C---:B------:R-:W-:Y:S01]  /*03f0*/  VIADD R3, R9.reuse, 0x1 ;  /* 0x0000000109037836 */ /* 0x040fe20000000000 */
[C---:B------:R-:W-:Y:S02]  /*0400*/  ISETP.LT.OR P0, PT, R9.reuse, -0x1, !P2 ;  /* 0xffffffff0900780c */ /* 0x040fe40005701670 */
[----:B------:R-:W-:-:S02]  /*0410*/  ISETP.GT.AND P4, PT, R9, -0x1, !P4 ;  /* 0xffffffff0900780c */ /* 0x000fc40006784270 */
[----:B------:R-:W-:Y:S02]  /*0420*/  I2FP.F32.S32 R4, R2 ;  /* 0x0000000200047245 */ /* 0x000fe40000201400 */
[----:B------:R-:W-:Y:S02]  /*0430*/  PLOP3.LUT P2, PT, P2, P4, PT, 0x80, 0x8 ;  /* 0x000000000008781c */ /* 0x000fe40001749070 */
[----:B------:R-:W-:Y:S01]  /*0440*/  I2FP.F32.S32 R7, R9 ;  /* 0x0000000900077245 */ /* 0x000fe20000201400 */
[----:B------:R-:W-:Y:S01]  /*0450*/  FADD R4, R5, -R4 ;  /* 0x8000000405047221 */ /* 0x000fe20000000000 */
[----:B------:R-:W-:Y:S02]  /*0460*/  ISETP.GT.AND P3, PT, R2, -0x2, !P3 ;  /* 0xfffffffe0200780c */ /* 0x000fe40005f64270 */
[----:B------:R-:W-:Y:S01]  /*0470*/  ISETP.GE.OR P0, PT, R3, UR8, P0 ;  /* 0x0000000803007c0c */ /* 0x000fe20008706670 */
[----:B------:R-:W-:Y:S01]  /*0480*/  FADD R5, R6, -R7 ;  /* 0x8000000706057221 */ /* 0x000fe20000000000 */
[----:B------:R-:W-:Y:S01]  /*0490*/  ISETP.LT.OR P1, PT, R9, -0x1, !P3 ;  /* 0xffffffff0900780c */ /* 0x000fe20005f21670 */
[----:B------:R-:W-:Y:S01]  /*04a0*/  FADD R8, -R4, 1 ;  /* 0x3f80000004087421 */ /* 0x000fe20000000100 */
[----:B------:R-:W-:Y:S01]  /*04b0*/  PLOP3.LUT P3, PT, P3, P4, PT, 0x80, 0x8 ;  /* 0x000000000008781c */ /* 0x000fe20001f69070 */
[----:B------:R-:W-:Y:S01]  /*04c0*/  FADD R11, -R5, 1 ;  /* 0x3f800000050b7421 */ /* 0x000fe20000000100 */
[----:B------:R-:W-:Y:S01]  /*04d0*/  ISETP.GE.OR P1, PT, R3, UR8, P1 ;  /* 0x0000000803007c0c */ /* 0x000fe20008f26670 */
[----:B------:R-:W-:-:S12]  /*04e0*/  @!P2 BRA `(.L_x_54) ;  /* 0x000000000018a947 */ /* 0x000fd80003800000 */
[----:B------:R-:W0:Y:S01]  /*04f0*/  LDC.64 R6, c[0x0][0x3a0] ;  /* 0x0000e800ff067b82 */ /* 0x000e220000000a00 */
[----:B------:R-:W-:Y:S02]  /*0500*/  IMAD R13, R9, UR6, R2 ;  /* 0x00000006090d7c24 */ /* 0x000fe4000f8e0202 */
[----:B------:R-:W-:-:S04]  /*0510*/  FMUL R15, R8, R11 ;  /* 0x0000000b080f7220 */ /* 0x000fc80000400000 */
[----:B------:R-:W-:Y:S01]  /*0520*/  FMUL R15, R15, R0 ;  /* 0x000000000f0f7220 */ /* 0x000fe20000400000 */
[----:B0-----:R-:W-:-:S05]  /*0530*/  IMAD.WIDE R6, R13, 0x4, R6 ;  /* 0x000000040d067825 */ /* 0x001fca00078e0206 */
[----:B------:R0:W-:Y:S02]  /*0540*/  REDG.E.ADD.F32.FTZ.RN.STRONG.GPU desc[UR4][R6.64], R15 ;  /* 0x0000000f060079a6 */ /* 0x0001e4000c12f304 */
.L_x_54:
[----:B------:R-:W-:Y:S05]  /*0550*/  BSYNC.RECONVERGENT B0 ;  /* 0x0000000000007941 */ /* 0x000fea0003800200 */
.L_x_53:
[----:B------:R-:W-:Y:S04]  /*0560*/  BSSY.RECONVERGENT B0, `(.L_x_55) ;  /* 0x000000c000007945 */ /* 0x000fe80003800200 */
[----:B------:R-:W-:Y:S05]  /*0570*/  @!P3 BRA `(.L_x_56) ;  /* 0x000000000028b947 */ /* 0x000fea0003800000 */
[----:B------:R-:W1:Y:S01]  /*0580*/  LDCU.64 UR10, c[0x0][0x3a0] ;  /* 0x00007400ff0a77ac */ /* 0x000e620008000a00 */
[----:B------:R-:W-:Y:S01]  /*0590*/  IMAD R9, R9, UR6, RZ ;  /* 0x0000000609097c24 */ /* 0x000fe2000f8e02ff */
[----:B0-----:R-:W-:Y:S01]  /*05a0*/  SHF.R.S32.HI R6, RZ, 0x1f, R2 ;  /* 0x0000001fff067819 */ /* 0x001fe20000011402 */
[----:B------:R-:W-:-:S03]  /*05b0*/  FMUL R11, R4, R11 ;  /* 0x0000000b040b7220 */ /* 0x000fc60000400000 */
[----:B------:R-:W-:Y:S01]  /*05c0*/  IADD3 R7, P2, PT, R2, R9, RZ ;  /* 0x0000000902077210 */ /* 0x000fe20007f5e0ff */
[----:B------:R-:W-:-:S03]  /*05d0*/  FMUL R11, R11, R0 ;  /* 0x000000000b0b7220 */ /* 0x000fc60000400000 */
[----:B------:R-:W-:Y:S02]  /*05e0*/  LEA.HI.X.SX32 R10, R9, R6, 0x1, P2 ;  /* 0x00000006090a7211 */ /* 0x000fe400010f0eff */
[----:B-1----:R-:W-:-:S04]  /*05f0*/  LEA R6, P2, R7, UR10, 0x2 ;  /* 0x0000000a07067c11 */ /* 0x002fc8000f8410ff */
[----:B------:R-:W-:-:S05]  /*0600*/  LEA.HI.X R7, R7, UR11, R10, 0x2, P2 ;  /* 0x0000000b07077c11 */ /* 0x000fca00090f140a */
[----:B------:R1:W-:Y:S04]  /*0610*/  REDG.E.ADD.F32.FTZ.RN.STRONG.GPU desc[UR4][R6.64+0x4], R11 ;  /* 0x0000040b060079a6 */ /* 0x0003e8000c12f304 */
.L_x_56:
[----:B------:R-:W-:Y:S05]  /*0620*/  BSYNC.RECONVERGENT B0 ;  /* 0x0000000000007941 */ /* 0x000fea0003800200 */
.L_x_55:
[----:B------:R-:W-:Y:S04]  /*0630*/  BSSY.RECONVERGENT B0, `(.L_x_57) ;  /* 0x0000008000007945 */ /* 0x000fe80003800200 */
[----:B------:R-:W-:Y:S05]  /*0640*/  @P0 BRA `(.L_x_58) ;  /* 0x0000000000180947 */ /* 0x000fea0003800000 */
[----:B01----:R-:W0:Y:S01]  /*0650*/  LDC.64 R6, c[0x0][0x3a0] ;  /* 0x0000e800ff067b82 */ /* 0x003e220000000a00 */
[----:B------:R-:W-:Y:S02]  /*0660*/  IMAD R9, R3, UR6, R2 ;  /* 0x0000000603097c24 */ /* 0x000fe4000f8e0202 */
[----:B------:R-:W-:-:S04]  /*0670*/  FMUL R11, R5, R8 ;  /* 0x00000008050b7220 */ /* 0x000fc80000400000 */
[----:B------:R-:W-:Y:S01]  /*0680*/  FMUL R11, R11, R0 ;  /* 0x000000000b0b7220 */ /* 0x000fe20000400000 */
[----:B0-----:R-:W-:-:S05]  /*0690*/  IMAD.WIDE R6, R9, 0x4, R6 ;  /* 0x0000000409067825 */ /* 0x001fca00078e0206 */
[----:B------:R2:W-:Y:S02]  /*06a0*/  REDG.E.ADD.F32.FTZ.RN.STRONG.GPU desc[UR4][R6.64], R11 ;  /* 0x0000000b060079a6 */ /* 0x0005e4000c12f304 */
.L_x_58:
[----:B------:R-:W-:Y:S05]  /*06b0*/  BSYNC.RECONVERGENT B0 ;  /* 0x0000000000007941 */ /* 0x000fea0003800200 */
.L_x_57:
[----:B------:R-:W-:Y:S05]  /*06c0*/  @P1 EXIT ;  /* 0x000000000000194d */ /* 0x000fea0003800000 */
[----:B------:R-:W3:Y:S01]  /*06d0*/  LDCU.64 UR8, c[0x0][0x3a0] ;  /* 0x00007400ff0877ac */ /* 0x000ee20008000a00 */
[----:B------:R-:W-:Y:S02]  /*06e0*/  IMAD R3, R3, UR6, RZ ;  /* 0x0000000603037c24 */ /* 0x000fe4000f8e02ff */
[----:B------:R-:W-:-:S03]  /*06f0*/  FMUL R5, R4, R5 ;  /* 0x0000000504057220 */ /* 0x000fc60000400000 */
[----:B012---:R-:W-:Y:S01]  /*0700*/  SHF.R.S32.HI R7, RZ, 0x1f, R3 ;  /* 0x0000001fff077819 */ /* 0x007fe20000011403 */
[----:B------:R-:W-:Y:S01]  /*0710*/  FMUL R5, R5, R0 ;  /* 0x0000000005057220 */ /* 0x000fe20000400000 */
[----:B------:R-:W-:-:S04]  /*0720*/  IADD3 R3, P0, PT, R2, R3, RZ ;  /* 0x0000000302037210 */ /* 0x000fc80007f1e0ff */
[----:B------:R-:W-:Y:S02]  /*0730*/  LEA.HI.X.SX32 R6, R2, R7, 0x1, P0 ;  /* 0x0000000702067211 */ /* 0x000fe400000f0eff */
[----:B---3--:R-:W-:-:S04]  /*0740*/  LEA R2, P0, R3, UR8, 0x2 ;  /* 0x0000000803027c11 */ /* 0x008fc8000f8010ff */
[----:B------:R-:W-:-:S05]  /*0750*/  LEA.HI.X R3, R3, UR9, R6, 0x2, P0 ;  /* 0x0000000903037c11 */ /* 0x000fca00080f1406 */
[----:B------:R-:W-:Y:S01]  /*0760*/  REDG.E.ADD.F32.FTZ.RN.STRONG.GPU desc[UR4][R2.64+0x4], R5 ;  /* 0x00000405020079a6 */ /* 0x000fe2000c12f304 */
[----:B------:R-:W-:Y:S05]  /*0770*/  EXIT ;  /* 0x000000000000794d */ /* 0x000fea0003800000 */
        .weak           $__internal_1_$__cuda_sm20_sqrt_rn_f32_slowpath
        .type           $__internal_1_$__cuda_sm20_sqrt_rn_f32_slowpath,@function
        .size           $__internal_1_$__cuda_sm20_sqrt_rn_f32_slowpath,(.L_x_115 - $__internal_1_$__cuda_sm20_sqrt_rn_f32_slowpath)
$__internal_1_$__cuda_sm20_sqrt_rn_f32_slowpath:
[----:B------:R-:W-:-:S13]  /*0780*/  LOP3.LUT P0, RZ, R0, 0x7fffffff, RZ, 0xc0, !PT ;  /* 0x7fffffff00ff7812 */ /* 0x000fda000780c0ff */
[----:B------:R-:W-:Y:S01]  /*0790*/  @!P0 MOV R4, R0 ;  /* 0x0000000000048202 */ /* 0x000fe20000000f00 */
[----:B------:R-:W-:Y:S06]  /*07a0*/  @!P0 BRA `(.L_x_59) ;  /* 0x0000000000408947 */ /* 0x000fec0003800000 */
[----:B------:R-:W-:-:S13]  /*07b0*/  FSETP.GEU.FTZ.AND P0, PT, R0, RZ, PT ;  /* 0x000000ff0000720b */ /* 0x000fda0003f1e000 */
[----:B------:R-:W-:Y:S01]  /*07c0*/  @!P0 MOV R4, 0x7fffffff ;  /* 0x7fffffff00048802 */ /* 0x000fe20000000f00 */
[----:B------:R-:W-:Y:S06]  /*07d0*/  @!P0 BRA `(.L_x_59) ;  /* 0x0000000000348947 */ /* 0x000fec0003800000 */
[----:B------:R-:W-:-:S13]  /*07e0*/  FSETP.GTU.FTZ.AND P0, PT, |R0|, +INF , PT ;  /* 0x7f8000000000780b */ /* 0x000fda0003f1c200 */
[----:B------:R-:W-:Y:S01]  /*07f0*/  @P0 FADD.FTZ R4, R0, 1 ;  /* 0x3f80000000040421 */ /* 0x000fe20000010000 */
[----:B------:R-:W-:Y:S06]  /*0800*/  @P0 BRA `(.L_x_59) ;  /* 0x0000000000280947 */ /* 0x000fec0003800000 */
[----:B------:R-:W-:-:S13]  /*0810*/  FSETP.NEU.FTZ.AND P0, PT, |R0|, +INF , PT ;  /* 0x7f8000000000780b */ /* 0x000fda0003f1d200 */
[----:B------:R-:W-:-:S04]  /*0820*/  @P0 FFMA R6, R0, 1.84467440737095516160e+19, RZ ;  /* 0x5f80000000060823 */ /* 0x000fc800000000ff */
[----:B------:R-:W0:Y:S02]  /*0830*/  @P0 MUFU.RSQ R7, R6 ;  /* 0x0000000600070308 */ /* 0x000e240000001400 */
[----:B0-----:R-:W-:Y:S01]  /*0840*/  @P0 FMUL.FTZ R9, R6, R7 ;  /* 0x0000000706090220 */ /* 0x001fe20000410000 */
[----:B------:R-:W-:-:S03]  /*0850*/  @P0 FMUL.FTZ R7, R7, 0.5 ;  /* 0x3f00000007070820 */ /* 0x000fc60000410000 */
[----:B------:R-:W-:-:S04]  /*0860*/  @P0 FADD.FTZ R4, -R9, -RZ ;  /* 0x800000ff09040221 */ /* 0x000fc80000010100 */
[----:B------:R-:W-:Y:S01]  /*0870*/  @P0 FFMA R8, R9, R4, R6 ;  /* 0x0000000409080223 */ /* 0x000fe20000000006 */
[----:B------:R-:W-:-:S03]  /*0880*/  @!P0 IMAD.MOV.U32 R4, RZ, RZ, R0 ;  /* 0x000000ffff048224 */ /* 0x000fc600078e0000 */
[----:B------:R-:W-:-:S04]  /*0890*/  @P0 FFMA R7, R8, R7, R9 ;  /* 0x0000000708070223 */ /* 0x000fc80000000009 */
[----:B------:R-:W-:-:S07]  /*08a0*/  @P0 FMUL.FTZ R4, R7, 2.3283064365386962891e-10 ;  /* 0x2f80000007040820 */ /* 0x000fce0000410000 */
.L_x_59:
[----:B------:R-:W-:Y:S01]  /*08b0*/  HFMA2 R7, -RZ, RZ, 0, 0 ;  /* 0x00000000ff077431 */ /* 0x000fe200000001ff */
[----:B------:R-:W-:-:S04]  /*08c0*/  MOV R6, R10 ;  /* 0x0000000a00067202 */ /* 0x000fc80000000f00 */
[----:B------:R-:W-:Y:S05]  /*08d0*/  RET.REL.NODEC R6 `(_Z16k_iso_accumulateiiifffPKfPf) ;  /* 0xfffffff406c87950 */ /* 0x000fea0003c3ffff */
.L_x_60:
        /* <DEDUP_REMOVED lines=10> */
.L_x_115:


//--------------------- .text._Z11k_clear_acciiPf --------------------------
	.section	.text._Z11k_clear_acciiPf,"ax",@progbits
	.align	128
        .global         _Z11k_clear_acciiPf
        .type           _Z11k_clear_acciiPf,@function
        .size           _Z11k_clear_acciiPf,(.L_x_122 - _Z11k_clear_acciiPf)
        .other          _Z11k_clear_acciiPf,@"STO_CUDA_ENTRY STV_DEFAULT"
_Z11k_clear_acciiPf:
.text._Z11k_clear_acciiPf:
        /* <DEDUP_REMOVED lines=11> */
[----:B0-----:R-:W-:-:S05]  /*00b0*/  IMAD.WIDE R2, R5, 0x4, R2 ;  /* 0x0000000405027825 */ /* 0x001fca00078e0202 */
[----:B-1----:R-:W-:Y:S01]  /*00c0*/  STG.E desc[UR4][R2.64], RZ ;  /* 0x000000ff02007986 */ /* 0x002fe2000c101904 */
[----:B------:R-:W-:Y:S05]  /*00d0*/  EXIT ;  /* 0x000000000000794d */ /* 0x000fea0003800000 */
.L_x_61:
        /* <DEDUP_REMOVED lines=10> */
.L_x_122:


//--------------------- .text._Z7k_adv3dPfPKfS1_S1_S1_f --------------------------
	.section	.text._Z7k_adv3dPfPKfS1_S1_S1_f,"ax",@progbits
	.align	128
        .global         _Z7k_adv3dPfPKfS1_S1_S1_f
        .type           _Z7k_adv3dPfPKfS1_S1_S1_f,@function
        .size           _Z7k_adv3dPfPKfS1_S1_S1_f,(.L_x_123 - _Z7k_adv3dPfPKfS1_S1_S1_f)
        .other          _Z7k_adv3dPfPKfS1_S1_S1_f,@"STO_CUDA_ENTRY STV_DEFAULT"
_Z7k_adv3dPfPKfS1_S1_S1_f:
.text._Z7k_adv3dPfPKfS1_S1_S1_f:
[----:B------:R-:W-:Y:S01]  /*0000*/  LDC R1, c[0x0][0x37c] ;  /* 0x0000df00ff017b82 */ /* 0x000fe20000000800 */
[----:B------:R-:W0:Y:S07]  /*0010*/  S2R R3, SR_TID.X ;  /* 0x0000000000037919 */ /* 0x000e2e0000002100 */
[----:B------:R-:W0:Y:S01]  /*0020*/  S2UR UR4, SR_CTAID.X ;  /* 0x00000000000479c3 */ /* 0x000e220000002500 */
[----:B------:R-:W1:Y:S01]  /*0030*/  S2R R5, SR_TID.Y ;  /* 0x0000000000057919 */ /* 0x000e620000002200 */
[----:B------:R-:W2:Y:S06]  /*0040*/  S2R R7, SR_TID.Z ;  /* 0x0000000000077919 */ /* 0x000eac0000002300 */
[----:B------:R-:W0:Y:S08]  /*0050*/  LDC R2, c[0x0][0x360] ;  /* 0x0000d800ff027b82 */ /* 0x000e300000000800 */
[----:B------:R-:W1:Y:S08]  /*0060*/  LDC R0, c[0x0][0x364] ;  /* 0x0000d900ff007b82 */ /* 0x000e700000000800 */
[----:B------:R-:W1:Y:S08]  /*0070*/  S2UR UR5, SR_CTAID.Y ;  /* 0x00000000000579c3 */ /* 0x000e700000002600 */
[----:B------:R-:W2:Y:S01]  /*0080*/  S2UR UR6, SR_CTAID.Z ;  /* 0x00000000000679c3 */ /* 0x000ea20000002700 */
[----:B0-----:R-:W-:-:S05]  /*0090*/  IMAD R2, R2, UR4, R3 ;  /* 0x0000000402027c24 */ /* 0x001fca000f8e0203 */
[----:B------:R-:W-:Y:S02]  /*00a0*/  IADD3 R2, PT, PT, R2, 0x1, RZ ;  /* 0x0000000102027810 */ /* 0x000fe40007ffe0ff */
[----:B------:R-:W2:Y:S02]  /*00b0*/  LDC R4, c[0x0][0x368] ;  /* 0x0000da00ff047b82 */ /* 0x000ea40000000800 */
[----:B------:R-:W-:Y:S01]  /*00c0*/  ISETP.GT.AND P0, PT, R2, 0xc0, PT ;  /* 0x000000c00200780c */ /* 0x000fe20003f04270 */
[----:B-1----:R-:W-:Y:S02]  /*00d0*/  IMAD R0, R0, UR5, R5 ;  /* 0x0000000500007c24 */ /* 0x002fe4000f8e0205 */
[----:B--2---:R-:W-:-:S05]  /*00e0*/  IMAD R3, R4, UR6, R7 ;  /* 0x0000000604037c24 */ /* 0x004fca000f8e0207 */
[----:B------:R-:W-:-:S04]  /*00f0*/  VIMNMX.U32 R4, PT, PT, R0, R3, !PT ;  /* 0x0000000300047248 */ /* 0x000fc80007fe0000 */
[----:B------:R-:W-:-:S13]  /*0100*/  ISETP.GT.U32.OR P0, PT, R4, 0xbf, P0 ;  /* 0x000000bf0400780c */ /* 0x000fda0000704470 */
[----:B------:R-:W-:Y:S05]  /*0110*/  @P0 EXIT ;  /* 0x000000000000094d */ /* 0x000fea0003800000 */
[----:B------:R-:W0:Y:S01]  /*0120*/  LDC.64 R4, c[0x0][0x398] ;  /* 0x0000e600ff047b82 */ /* 0x000e220000000a00 */
[----:B------:R-:W-:Y:S01]  /*0130*/  IADD3 R10, PT, PT, R0, 0x1, RZ ;  /* 0x00000001000a7810 */ /* 0x000fe20007ffe0ff */
[----:B------:R-:W1:Y:S04]  /*0140*/  LDCU.64 UR4, c[0x0][0x358] ;  /* 0x00006b00ff0477ac */ /* 0x000e680008000a00 */
[----:B------:R-:W-:Y:S01]  /*0150*/  IMAD R11, R3, 0xc2, R10 ;  /* 0x000000c2030b7824 */ /* 0x000fe200078e020a */
[----:B------:R-:W2:Y:S01]  /*0160*/  LDCU UR6, c[0x0][0x3a8] ;  /* 0x00007500ff0677ac */ /* 0x000ea20008000800 */
[----:B------:R-:W3:Y:S02]  /*0170*/  LDC.64 R8, c[0x0][0x3a0] ;  /* 0x0000e800ff087b82 */ /* 0x000ee40000000a00 */
[----:B------:R-:W-:-:S05]  /*0180*/  IMAD R0, R11, 0xc2, R2 ;  /* 0x000000c20b007824 */ /* 0x000fca00078e0202 */
[----:B------:R-:W-:Y:S01]  /*0190*/  IADD3 R0, PT, PT, R0, 0x9304, RZ ;  /* 0x0000930400007810 */ /* 0x000fe20007ffe0ff */
[----:B------:R-:W4:Y:S04]  /*01a0*/  LDC.64 R6, c[0x0][0x390] ;  /* 0x0000e400ff067b82 */ /* 0x000f280000000a00 */
[----:B0-----:R-:W-:-:S06]  /*01b0*/  IMAD.WIDE R4, R0, 0x4, R4 ;  /* 0x0000000400047825 */ /* 0x001fcc00078e0204 */
[----:B-1----:R-:W2:Y:S01]  /*01c0*/  LDG.E R5, desc[UR4][R4.64] ;  /* 0x0000000404057981 */ /* 0x002ea2000c1e1900 */
[----:B---3--:R-:W-:-:S06]  /*01d0*/  IMAD.WIDE R8, R0, 0x4, R8 ;  /* 0x0000000400087825 */ /* 0x008fcc00078e0208 */
[----:B------:R-:W3:Y:S01]  /*01e0*/  LDG.E R8, desc[UR4][R8.64] ;  /* 0x0000000408087981 */ /* 0x000ee2000c1e1900 */
[----:B----4-:R-:W-:-:S06]  /*01f0*/  IMAD.WIDE R6, R0, 0x4, R6 ;  /* 0x0000000400067825 */ /* 0x010fcc00078e0206 */
[----:B------:R-:W4:Y:S01]  /*0200*/  LDG.E R7, desc[UR4][R6.64] ;  /* 0x0000000406077981 */ /* 0x000f22000c1e1900 */
[----:B------:R-:W-:Y:S02]  /*0210*/  IADD3 R3, PT, PT, R3, 0x1, RZ ;  /* 0x0000000103037810 */ /* 0x000fe40007ffe0ff */
[----:B------:R-:W-:Y:S02]  /*0220*/  I2FP.F32.U32 R10, R10 ;  /* 0x0000000a000a7245 */ /* 0x000fe40000201000 */
[----:B------:R-:W-:Y:S02]  /*0230*/  I2FP.F32.U32 R3, R3 ;  /* 0x0000000300037245 */ /* 0x000fe40000201000 */
[----:B------:R-:W-:Y:S01]  /*0240*/  I2FP.F32.S32 R2, R2 ;  /* 0x0000000200027245 */ /* 0x000fe20000201400 */
[----:B--2---:R-:W-:-:S05]  /*0250*/  FFMA R10, -R5, UR6, R10 ;  /* 0x00000006050a7c23 */ /* 0x004fca000800010a */
[----:B------:R-:W-:Y:S01]  /*0260*/  FMNMX R10, R10, 0.5, !PT ;  /* 0x3f0000000a0a7809 */ /* 0x000fe20007800000 */
[----:B---3--:R-:W-:-:S03]  /*0270*/  FFMA R3, -R8, UR6, R3 ;  /* 0x0000000608037c23 */ /* 0x008fc60008000103 */
[----:B------:R-:W-:Y:S02]  /*0280*/  FMNMX R4, R10, 192.5, PT ;  /* 0x434080000a047809 */ /* 0x000fe40003800000 */
[----:B------:R-:W-:Y:S02]  /*0290*/  FMNMX R3, R3, 0.5, !PT ;  /* 0x3f00000003037809 */ /* 0x000fe40007800000 */
[----:B------:R-:W-:Y:S01]  /*02a0*/  F2I.FLOOR.NTZ R13, R4 ;  /* 0x00000004000d7305 */ /* 0x000fe20000207100 */
[----:B----4-:R-:W-:Y:S01]  /*02b0*/  FFMA R2, -R7, UR6, R2 ;  /* 0x0000000607027c23 */ /* 0x010fe20008000102 */
[----:B------:R-:W-:Y:S01]  /*02c0*/  FMNMX R5, R3, 192.5, PT ;  /* 0x4340800003057809 */ /* 0x000fe20003800000 */
[----:B------:R-:W0:Y:S03]  /*02d0*/  LDC.64 R6, c[0x0][0x388] ;  /* 0x0000e200ff067b82 */ /* 0x000e260000000a00 */
[----:B------:R-:W-:-:S02]  /*02e0*/  FMNMX R2, R2, 0.5, !PT ;  /* 0x3f00000002027809 */ /* 0x000fc40007800000 */
[----:B------:R-:W1:Y:S02]  /*02f0*/  F2I.FLOOR.NTZ R8, R5 ;  /* 0x0000000500087305 */ /* 0x000e640000207100 */
[----:B------:R-:W-:-:S06]  /*0300*/  FMNMX R2, R2, 192.5, PT ;  /* 0x4340800002027809 */ /* 0x000fcc0003800000 */
[----:B------:R-:W2:Y:S01]  /*0310*/  F2I.FLOOR.NTZ R3, R2 ;  /* 0x0000000200037305 */ /* 0x000ea20000207100 */
[----:B-1----:R-:W-:-:S04]  /*0320*/  IMAD R10, R8, 0xc2, R13 ;  /* 0x000000c2080a7824 */ /* 0x002fc800078e020d */
[----:B--2---:R-:W-:-:S04]  /*0330*/  IMAD R9, R10, 0xc2, R3 ;  /* 0x000000c20a097824 */ /* 0x004fc800078e0203 */
[----:B0-----:R-:W-:-:S05]  /*0340*/  IMAD.WIDE R6, R9, 0x4, R6 ;  /* 0x0000000409067825 */ /* 0x001fca00078e0206 */
[----:B------:R-:W2:Y:S04]  /*0350*/  LDG.E R17, desc[UR4][R6.64+0x24f1c] ;  /* 0x024f1c0406117981 */ /* 0x000ea8000c1e1900 */
[----:B------:R-:W3:Y:S04]  /*0360*/  LDG.E R18, desc[UR4][R6.64+0x24c10] ;  /* 0x024c100406127981 */ /* 0x000ee8000c1e1900 */
[----:B------:R-:W4:Y:S04]  /*0370*/  LDG.E R20, desc[UR4][R6.64+0x24f18] ;  /* 0x024f180406147981 */ /* 0x000f28000c1e1900 */
[----:B------:R-:W5:Y:S04]  /*0380*/  LDG.E R16, desc[UR4][R6.64+0x308] ;  /* 0x0003080406107981 */ /* 0x000f68000c1e1900 */
[----:B------:R-:W5:Y:S04]  /*0390*/  LDG.E R10, desc[UR4][R6.64+0x24c14] ;  /* 0x024c1404060a7981 */ /* 0x000f68000c1e1900 */
[----:B------:R-:W5:Y:S04]  /*03a0*/  LDG.E R14, desc[UR4][R6.64] ;  /* 0x00000004060e7981 */ /* 0x000f68000c1e1900 */
[----:B------:R-:W5:Y:S04]  /*03b0*/  LDG.E R11, desc[UR4][R6.64+0x30c] ;  /* 0x00030c04060b7981 */ /* 0x000f68000c1e1900 */
[----:B------:R0:W5:Y:S01]  /*03c0*/  LDG.E R9, desc[UR4][R6.64+0x4] ;  /* 0x0000040406097981 */ /* 0x000162000c1e1900 */
[----:B------:R-:W-:-:S02]  /*03d0*/  I2FP.F32.S32 R3, R3 ;  /* 0x0000000300037245 */ /* 0x000fc40000201400 */
[----:B------:R-:W-:-:S03]  /*03e0*/  I2FP.F32.S32 R15, R13 ;  /* 0x0000000d000f7245 */ /* 0x000fc60000201400 */
[----:B------:R-:W-:Y:S02]  /*03f0*/  FADD R12, R2, -R3 ;  /* 0x80000003020c7221 */ /* 0x000fe40000000000 */
[----:B------:R-:W1:Y:S01]  /*0400*/  LDC.64 R2, c[0x0][0x380] ;  /* 0x0000e000ff027b82 */ /* 0x000e620000000a00 */
[----:B------:R-:W-:Y:S01]  /*0410*/  FADD R15, R4, -R15 ;  /* 0x8000000f040f7221 */ /* 0x000fe20000000000 */
[----:B------:R-:W-:Y:S01]  /*0420*/  FADD R13, -R12, 1 ;  /* 0x3f8000000c0d7421 */ /* 0x000fe20000000100 */
[----:B------:R-:W-:-:S05]  /*0430*/  I2FP.F32.S32 R8, R8 ;  /* 0x0000000800087245 */ /* 0x000fca0000201400 */
[----:B------:R-:W-:Y:S01]  /*0440*/  FADD R8, R5, -R8 ;  /* 0x8000000805087221 */ /* 0x000fe20000000000 */
[----:B-1----:R-:W-:-:S04]  /*0450*/  IMAD.WIDE R2, R0, 0x4, R2 ;  /* 0x0000000400027825 */ /* 0x002fc800078e0202 */
[----:B--2---:R-:W-:Y:S01]  /*0460*/  FMUL R4, R12, R17 ;  /* 0x000000110c047220 */ /* 0x004fe20000400000 */
[----:B---3--:R-:W-:-:S03]  /*0470*/  FMUL R21, R13, R18 ;  /* 0x000000120d157220 */ /* 0x008fc60000400000 */
[----:B----4-:R-:W-:Y:S01]  /*0480*/  FFMA R20, R13, R20, R4 ;  /* 0x000000140d147223 */ /* 0x010fe20000000004 */
[----:B------:R-:W-:Y:S01]  /*0490*/  FADD R4, -R15, 1 ;  /* 0x3f8000000f047421 */ /* 0x000fe20000000100 */
[----:B-----5:R-:W-:Y:S02]  /*04a0*/  FMUL R19, R13, R16 ;  /* 0x000000100d137220 */ /* 0x020fe40000400000 */
[----:B0-----:R-:W-:Y:S01]  /*04b0*/  FMUL R7, R15, R20 ;  /* 0x000000140f077220 */ /* 0x001fe20000400000 */
[----:B------:R-:W-:Y:S01]  /*04c0*/  FFMA R21, R12, R10, R21 ;  /* 0x0000000a0c157223 */ /* 0x000fe20000000015 */
[----:B------:R-:W-:-:S03]  /*04d0*/  FMUL R17, R13, R14 ;  /* 0x0000000e0d117220 */ /* 0x000fc60000400000 */
[----:B------:R-:W-:Y:S01]  /*04e0*/  FFMA R7, R4, R21, R7 ;  /* 0x0000001504077223 */ /* 0x000fe20000000007 */
[----:B------:R-:W-:-:S03]  /*04f0*/  FFMA R6, R12, R11, R19 ;  /* 0x0000000b0c067223 */ /* 0x000fc60000000013 */
[----:B------:R-:W-:Y:S01]  /*0500*/  FMUL R7, R8, R7 ;  /* 0x0000000708077220 */ /* 0x000fe20000400000 */
[----:B------:R-:W-:Y:S01]  /*0510*/  FFMA R9, R12, R9, R17 ;  /* 0x000000090c097223 */ /* 0x000fe20000000011 */
[----:B------:R-:W-:Y:S01]  /*0520*/  FMUL R6, R15, R6 ;  /* 0x000000060f067220 */ /* 0x000fe20000400000 */
[----:B------:R-:W-:-:S03]  /*0530*/  FADD R8, -R8, 1 ;  /* 0x3f80000008087421 */ /* 0x000fc60000000100 */
[----:B------:R-:W-:-:S04]  /*0540*/  FFMA R9, R4, R9, R6 ;  /* 0x0000000904097223 */ /* 0x000fc80000000006 */
[----:B------:R-:W-:-:S05]  /*0550*/  FFMA R7, R8, R9, R7 ;  /* 0x0000000908077223 */ /* 0x000fca0000000007 */
[----:B------:R-:W-:Y:S01]  /*0560*/  STG.E desc[UR4][R2.64], R7 ;  /* 0x0000000702007986 */ /* 0x000fe2000c101904 */
[----:B------:R-:W-:Y:S05]  /*0570*/  EXIT ;  /* 0x000000000000794d */ /* 0x000fea0003800000 */
.L_x_62:
        /* <DEDUP_REMOVED lines=16> */
.L_x_123:


//--------------------- .text._Z6k_projPfS_S_PKf  --------------------------
	.section	.text._Z6k_projPfS_S_PKf,"ax",@progbits
	.align	128
        .global         _Z6k_projPfS_S_PKf
        .type           _Z6k_projPfS_S_PKf,@function
        .size           _Z6k_projPfS_S_PKf,(.L_x_124 - _Z6k_projPfS_S_PKf)
        .other          _Z6k_projPfS_S_PKf,@"STO_CUDA_ENTRY STV_DEFAULT"
_Z6k_projPfS_S_PKf:
.text._Z6k_projPfS_S_PKf:
[----:B------:R-:W-:Y:S01]  /*0000*/  LDC R1, c[0x0][0x37c] ;  /* 0x0000df00ff017b82 */ /* 0x000fe20000000800 */
[----:B------:R-:W0:Y:S07]  /*0010*/  S2R R7, SR_TID.Y ;  /* 0x0000000000077919 */ /* 0x000e2e0000002200 */
[----:B------:R-:W1:Y:S01]  /*0020*/  LDC R0, c[0x0][0x360] ;  /* 0x0000d800ff007b82 */ /* 0x000e620000000800 */
[----:B------:R-:W2:Y:S01]  /*0030*/  S2R R11, SR_TID.Z ;  /* 0x00000000000b7919 */ /* 0x000ea20000002300 */
[----:B------:R-:W1:Y:S06]  /*0040*/  S2R R9, SR_TID.X ;  /* 0x0000000000097919 */ /* 0x000e6c0000002100 */
[----:B------:R-:W0:Y:S08]  /*0050*/  S2UR UR5, SR_CTAID.Y ;  /* 0x00000000000579c3 */ /* 0x000e300000002600 */
[----:B------:R-:W0:Y:S08]  /*0060*/  LDC R6, c[0x0][0x364] ;  /* 0x0000d900ff067b82 */ /* 0x000e300000000800 */
[----:B------:R-:W2:Y:S08]  /*0070*/  S2UR UR6, SR_CTAID.Z ;  /* 0x00000000000679c3 */ /* 0x000eb00000002700 */
[----:B------:R-:W2:Y:S08]  /*0080*/  LDC R8, c[0x0][0x368] ;  /* 0x0000da00ff087b82 */ /* 0x000eb00000000800 */
[----:B------:R-:W1:Y:S01]  /*0090*/  S2UR UR4, SR_CTAID.X ;  /* 0x00000000000479c3 */ /* 0x000e620000002500 */
[----:B0-----:R-:W-:-:S07]  /*00a0*/  IMAD R6, R6, UR5, R7 ;  /* 0x0000000506067c24 */ /* 0x001fce000f8e0207 */
[----:B------:R-:W0:Y:S08]  /*00b0*/  LDC.64 R2, c[0x0][0x398] ;  /* 0x0000e600ff027b82 */ /* 0x000e300000000a00 */
[----:B------:R-:W3:Y:S01]  /*00c0*/  LDC.64 R4, c[0x0][0x380] ;  /* 0x0000e000ff047b82 */ /* 0x000ee20000000a00 */
[----:B--2---:R-:W-:-:S04]  /*00d0*/  IMAD R7, R8, UR6, R11 ;  /* 0x0000000608077c24 */ /* 0x004fc8000f8e020b */
[----:B------:R-:W-:Y:S02]  /*00e0*/  IMAD R7, R7, 0xc2, R6 ;  /* 0x000000c207077824 */ /* 0x000fe400078e0206 */
[----:B-1----:R-:W-:Y:S01]  /*00f0*/  IMAD R0, R0, UR4, R9 ;  /* 0x0000000400007c24 */ /* 0x002fe2000f8e0209 */
[----:B------:R-:W1:Y:S03]  /*0100*/  LDCU.64 UR4, c[0x0][0x358] ;  /* 0x00006b00ff0477ac */ /* 0x000e660008000a00 */
[----:B------:R-:W-:-:S05]  /*0110*/  IMAD R0, R7, 0xc2, R0 ;  /* 0x000000c207007824 */ /* 0x000fca00078e0200 */
[C---:B------:R-:W-:Y:S02]  /*0120*/  IADD3 R7, PT, PT, R0.reuse, 0x93c8, RZ ;  /* 0x000093c800077810 */ /* 0x040fe40007ffe0ff */
[----:B------:R-:W-:-:S03]  /*0130*/  IADD3 R11, PT, PT, R0, 0x93c7, RZ ;  /* 0x000093c7000b7810 */ /* 0x000fc60007ffe0ff */
[----:B0-----:R-:W-:Y:S02]  /*0140*/  IMAD.WIDE R2, R7, 0x4, R2 ;  /* 0x0000000407027825 */ /* 0x001fe400078e0202 */
[----:B------:R-:W0:Y:S02]  /*0150*/  LDC.64 R6, c[0x0][0x388] ;  /* 0x0000e200ff067b82 */ /* 0x000e240000000a00 */
[C---:B---3--:R-:W-:Y:S01]  /*0160*/  IMAD.WIDE R4, R11.reuse, 0x4, R4 ;  /* 0x000000040b047825 */ /* 0x048fe200078e0204 */
[----:B-1----:R-:W2:Y:S04]  /*0170*/  LDG.E R0, desc[UR4][R2.64] ;  /* 0x0000000402007981 */ /* 0x002ea8000c1e1900 */
[----:B------:R-:W2:Y:S04]  /*0180*/  LDG.E R9, desc[UR4][R2.64+-0x8] ;  /* 0xfffff80402097981 */ /* 0x000ea8000c1e1900 */
[----:B------:R-:W3:Y:S01]  /*0190*/  LDG.E R13, desc[UR4][R4.64] ;  /* 0x00000004040d7981 */ /* 0x000ee2000c1e1900 */
[----:B0-----:R-:W-:-:S04]  /*01a0*/  IMAD.WIDE R6, R11, 0x4, R6 ;  /* 0x000000040b067825 */ /* 0x001fc800078e0206 */
[----:B--2---:R-:W-:Y:S02]  /*01b0*/  FADD R0, R0, -R9 ;  /* 0x8000000900007221 */ /* 0x004fe40000000000 */
[----:B------:R-:W0:Y:S02]  /*01c0*/  LDC.64 R8, c[0x0][0x390] ;  /* 0x0000e400ff087b82 */ /* 0x000e240000000a00 */
[----:B---3--:R-:W-:-:S05]  /*01d0*/  FFMA R13, R0, -0.5, R13 ;  /* 0xbf000000000d7823 */ /* 0x008fca000000000d */
[----:B------:R1:W-:Y:S04]  /*01e0*/  STG.E desc[UR4][R4.64], R13 ;  /* 0x0000000d04007986 */ /* 0x0003e8000c101904 */
[----:B------:R-:W2:Y:S04]  /*01f0*/  LDG.E R0, desc[UR4][R2.64+0x304] ;  /* 0x0003040402007981 */ /* 0x000ea8000c1e1900 */
[----:B------:R-:W2:Y:S04]  /*0200*/  LDG.E R15, desc[UR4][R2.64+-0x30c] ;  /* 0xfffcf404020f7981 */ /* 0x000ea8000c1e1900 */
[----:B------:R-:W3:Y:S01]  /*0210*/  LDG.E R17, desc[UR4][R6.64] ;  /* 0x0000000406117981 */ /* 0x000ee2000c1e1900 */
[----:B0-----:R-:W-:-:S04]  /*0220*/  IMAD.WIDE R8, R11, 0x4, R8 ;  /* 0x000000040b087825 */ /* 0x001fc800078e0208 */
[----:B--2---:R-:W-:-:S04]  /*0230*/  FADD R0, R0, -R15 ;  /* 0x8000000f00007221 */ /* 0x004fc80000000000 */
[----:B---3--:R-:W-:-:S05]  /*0240*/  FFMA R17, R0, -0.5, R17 ;  /* 0xbf00000000117823 */ /* 0x008fca0000000011 */
[----:B------:R-:W-:Y:S04]  /*0250*/  STG.E desc[UR4][R6.64], R17 ;  /* 0x0000001106007986 */ /* 0x000fe8000c101904 */
[----:B------:R-:W2:Y:S04]  /*0260*/  LDG.E R0, desc[UR4][R2.64+0x24c0c] ;  /* 0x024c0c0402007981 */ /* 0x000ea8000c1e1900 */
[----:B------:R-:W2:Y:S04]  /*0270*/  LDG.E R11, desc[UR4][R2.64+-0x24c14] ;  /* 0xfdb3ec04020b7981 */ /* 0x000ea8000c1e1900 */
[----:B-1----:R-:W3:Y:S01]  /*0280*/  LDG.E R5, desc[UR4][R8.64] ;  /* 0x0000000408057981 */ /* 0x002ee2000c1e1900 */
[----:B--2---:R-:W-:-:S04]  /*0290*/  FADD R0, R0, -R11 ;  /* 0x8000000b00007221 */ /* 0x004fc80000000000 */
[----:B---3--:R-:W-:-:S05]  /*02a0*/  FFMA R5, R0, -0.5, R5 ;  /* 0xbf00000000057823 */ /* 0x008fca0000000005 */
[----:B------:R-:W-:Y:S01]  /*02b0*/  STG.E desc[UR4][R8.64], R5 ;  /* 0x0000000508007986 */ /* 0x000fe2000c101904 */
[----:B------:R-:W-:Y:S05]  /*02c0*/  EXIT ;  /* 0x000000000000794d */ /* 0x000fea0003800000 */
.L_x_63:
        /* <DEDUP_REMOVED lines=11> */
.L_x_124:


//--------------------- .text._Z5k_divPKfS0_S0_PfS1_ --------------------------
	.section	.text._Z5k_divPKfS0_S0_PfS1_,"ax",@progbits
	.align	128
        .global         _Z5k_divPKfS0_S0_PfS1_
        .type           _Z5k_divPKfS0_S0_PfS1_,@function
        .size           _Z5k_divPKfS0_S0_PfS1_,(.L_x_125 - _Z5k_divPKfS0_S0_PfS1_)
        .other          _Z5k_divPKfS0_S0_PfS1_,@"STO_CUDA_ENTRY STV_DEFAULT"
_Z5k_divPKfS0_S0_PfS1_:
.text._Z5k_divPKfS0_S0_PfS1_:
[----:B------:R-:W-:Y:S01]  /*0000*/  LDC R1, c[0x0][0x37c] ;  /* 0x0000df00ff017b82 */ /* 0x000fe20000000800 */
[----:B------:R-:W0:Y:S07]  /*0010*/  S2R R3, SR_TID.Y ;  /* 0x0000000000037919 */ /* 0x000e2e0000002200 */
[----:B------:R-:W1:Y:S01]  /*0020*/  LDC R0, c[0x0][0x360] ;  /* 0x0000d800ff007b82 */ /* 0x000e620000000800 */
[----:B------:R-:W2:Y:S01]  /*0030*/  S2R R2, SR_TID.Z ;  /* 0x0000000000027919 */ /* 0x000ea20000002300 */
[----:B------:R-:W1:Y:S06]  /*0040*/  S2R R11, SR_TID.X ;  /* 0x00000000000b7919 */ /* 0x000e6c0000002100 */
[----:B------:R-:W0:Y:S08]  /*0050*/  LDC R8, c[0x0][0x364] ;  /* 0x0000d900ff087b82 */ /* 0x000e300000000800 */
[----:B------:R-:W0:Y:S08]  /*0060*/  S2UR UR5, SR_CTAID.Y ;  /* 0x00000000000579c3 */ /* 0x000e300000002600 */
[----:B------:R-:W2:Y:S08]  /*0070*/  S2UR UR6, SR_CTAID.Z ;  /* 0x00000000000679c3 */ /* 0x000eb00000002700 */
[----:B------:R-:W2:Y:S08]  /*0080*/  LDC R9, c[0x0][0x368] ;  /* 0x0000da00ff097b82 */ /* 0x000eb00000000800 */
[----:B------:R-:W1:Y:S01]  /*0090*/  S2UR UR4, SR_CTAID.X ;  /* 0x00000000000479c3 */ /* 0x000e620000002500 */
[----:B0-----:R-:W-:-:S07]  /*00a0*/  IMAD R8, R8, UR5, R3 ;  /* 0x0000000508087c24 */ /* 0x001fce000f8e0203 */
[----:B------:R-:W0:Y:S08]  /*00b0*/  LDC.64 R6, c[0x0][0x380] ;  /* 0x0000e000ff067b82 */ /* 0x000e300000000a00 */
[----:B------:R-:W3:Y:S01]  /*00c0*/  LDC.64 R4, c[0x0][0x388] ;  /* 0x0000e200ff047b82 */ /* 0x000ee20000000a00 */
[----:B--2---:R-:W-:-:S04]  /*00d0*/  IMAD R9, R9, UR6, R2 ;  /* 0x0000000609097c24 */ /* 0x004fc8000f8e0202 */
[----:B------:R-:W-:-:S03]  /*00e0*/  IMAD R9, R9, 0xc2, R8 ;  /* 0x000000c209097824 */ /* 0x000fc600078e0208 */
[----:B------:R-:W2:Y:S01]  /*00f0*/  LDC.64 R2, c[0x0][0x390] ;  /* 0x0000e400ff027b82 */ /* 0x000ea20000000a00 */
[----:B-1----:R-:W-:Y:S01]  /*0100*/  IMAD R0, R0, UR4, R11 ;  /* 0x0000000400007c24 */ /* 0x002fe2000f8e020b */
[----:B------:R-:W1:Y:S03]  /*0110*/  LDCU.64 UR4, c[0x0][0x358] ;  /* 0x00006b00ff0477ac */ /* 0x000e660008000a00 */
[----:B------:R-:W-:-:S05]  /*0120*/  IMAD R0, R9, 0xc2, R0 ;  /* 0x000000c209007824 */ /* 0x000fca00078e0200 */
[C---:B------:R-:W-:Y:S02]  /*0130*/  IADD3 R9, PT, PT, R0.reuse, 0x93c8, RZ ;  /* 0x000093c800097810 */ /* 0x040fe40007ffe0ff */
[C---:B------:R-:W-:Y:S02]  /*0140*/  IADD3 R11, PT, PT, R0.reuse, 0x9489, RZ ;  /* 0x00009489000b7810 */ /* 0x040fe40007ffe0ff */
[----:B------:R-:W-:Y:S01]  /*0150*/  IADD3 R15, PT, PT, R0, 0x126cb, RZ ;  /* 0x000126cb000f7810 */ /* 0x000fe20007ffe0ff */
[----:B0-----:R-:W-:-:S04]  /*0160*/  IMAD.WIDE R6, R9, 0x4, R6 ;  /* 0x0000000409067825 */ /* 0x001fc800078e0206 */
[----:B---3--:R-:W-:Y:S01]  /*0170*/  IMAD.WIDE R8, R11, 0x4, R4 ;  /* 0x000000040b087825 */ /* 0x008fe200078e0204 */
[----:B-1----:R-:W3:Y:S01]  /*0180*/  LDG.E R12, desc[UR4][R6.64] ;  /* 0x00000004060c7981 */ /* 0x002ee2000c1e1900 */
[----:B------:R-:W0:Y:S02]  /*0190*/  LDC.64 R4, c[0x0][0x398] ;  /* 0x0000e600ff047b82 */ /* 0x000e240000000a00 */
[----:B--2---:R-:W-:Y:S01]  /*01a0*/  IMAD.WIDE R10, R15, 0x4, R2 ;  /* 0x000000040f0a7825 */ /* 0x004fe200078e0202 */
[----:B------:R-:W3:Y:S04]  /*01b0*/  LDG.E R13, desc[UR4][R6.64+-0x8] ;  /* 0xfffff804060d7981 */ /* 0x000ee8000c1e1900 */
[----:B------:R-:W2:Y:S01]  /*01c0*/  LDG.E R14, desc[UR4][R8.64] ;  /* 0x00000004080e7981 */ /* 0x000ea2000c1e1900 */
[----:B------:R-:W1:Y:S03]  /*01d0*/  LDC.64 R2, c[0x0][0x3a0] ;  /* 0x0000e800ff027b82 */ /* 0x000e660000000a00 */
[----:B------:R-:W2:Y:S04]  /*01e0*/  LDG.E R15, desc[UR4][R8.64+-0x610] ;  /* 0xfff9f004080f7981 */ /* 0x000ea8000c1e1900 */
[----:B------:R-:W4:Y:S04]  /*01f0*/  LDG.E R16, desc[UR4][R10.64] ;  /* 0x000000040a107981 */ /* 0x000f28000c1e1900 */
[----:B------:R-:W4:Y:S01]  /*0200*/  LDG.E R17, desc[UR4][R10.64+-0x49820] ;  /* 0xfb67e0040a117981 */ /* 0x000f22000c1e1900 */
[----:B---3--:R-:W-:Y:S01]  /*0210*/  FADD R12, R12, -R13 ;  /* 0x8000000d0c0c7221 */ /* 0x008fe20000000000 */
[----:B------:R-:W-:-:S05]  /*0220*/  IADD3 R13, PT, PT, R0, 0x93c7, RZ ;  /* 0x000093c7000d7810 */ /* 0x000fca0007ffe0ff */
[----:B0-----:R-:W-:-:S04]  /*0230*/  IMAD.WIDE R4, R13, 0x4, R4 ;  /* 0x000000040d047825 */ /* 0x001fc800078e0204 */
[----:B--2---:R-:W-:Y:S01]  /*0240*/  FADD R15, R14, -R15 ;  /* 0x8000000f0e0f7221 */ /* 0x004fe20000000000 */
[----:B-1----:R-:W-:-:S04]  /*0250*/  IMAD.WIDE R2, R13, 0x4, R2 ;  /* 0x000000040d027825 */ /* 0x002fc800078e0202 */
[----:B------:R-:W-:Y:S01]  /*0260*/  FADD R12, R12, R15 ;  /* 0x0000000f0c0c7221 */ /* 0x000fe20000000000 */
[----:B----4-:R-:W-:-:S04]  /*0270*/  FADD R17, R16, -R17 ;  /* 0x8000001110117221 */ /* 0x010fc80000000000 */
[----:B------:R-:W-:-:S04]  /*0280*/  FADD R12, R12, R17 ;  /* 0x000000110c0c7221 */ /* 0x000fc80000000000 */
[----:B------:R-:W-:-:S05]  /*0290*/  FMUL R7, R12, -0.5 ;  /* 0xbf0000000c077820 */ /* 0x000fca0000400000 */
[----:B------:R-:W-:Y:S04]  /*02a0*/  STG.E desc[UR4][R4.64], R7 ;  /* 0x0000000704007986 */ /* 0x000fe8000c101904 */
[----:B------:R-:W-:Y:S01]  /*02b0*/  STG.E desc[UR4][R2.64], RZ ;  /* 0x000000ff02007986 */ /* 0x000fe2000c101904 */
[----:B------:R-:W-:Y:S05]  /*02c0*/  EXIT ;  /* 0x000000000000794d */ /* 0x000fea0003800000 */
.L_x_64:
        /* <DEDUP_REMOVED lines=11> */
.L_x_125:


//--------------------- .text._Z5k_linPfPKfS1_ff  --------------------------
	.section	.text._Z5k_linPfPKfS1_ff,"ax",@progbits
	.align	128
        .global         _Z5k_linPfPKfS1_ff
        .type           _Z5k_linPfPKfS1_ff,@function
        .size           _Z5k_linPfPKfS1_ff,(.L_x_116 - _Z5k_linPfPKfS1_ff)
        .other          _Z5k_linPfPKfS1_ff,@"STO_CUDA_ENTRY STV_DEFAULT"
_Z5k_linPfPKfS1_ff:
.text._Z5k_linPfPKfS1_ff:
        /* <DEDUP_REMOVED lines=11> */
[----:B------:R-:W0:Y:S01]  /*00b0*/  LDC.64 R8, c[0x0][0x388] ;  /* 0x0000e200ff087b82 */ /* 0x000e220000000a00 */
[----:B--2---:R-:W-:-:S07]  /*00c0*/  IMAD R3, R4, UR6, R7 ;  /* 0x0000000604037c24 */ /* 0x004fce000f8e0207 */
[----:B------:R-:W2:Y:S01]  /*00d0*/  LDC.64 R6, c[0x0][0x390] ;  /* 0x0000e400ff067b82 */ /* 0x000ea20000000a00 */
[----:B------:R-:W-:Y:S02]  /*00e0*/  IMAD R3, R3, 0xc2, R2 ;  /* 0x000000c203037824 */ /* 0x000fe400078e0202 */
[----:B-1----:R-:W-:Y:S01]  /*00f0*/  IMAD R0, R0, UR4, R5 ;  /* 0x0000000400007c24 */ /* 0x002fe2000f8e0205 */
[----:B------:R-:W1:Y:S04]  /*0100*/  LDCU.64 UR4, c[0x0][0x358] ;  /* 0x00006b00ff0477ac */ /* 0x000e680008000a00 */
[----:B------:R-:W3:Y:S01]  /*0110*/  LDC.64 R4, c[0x0][0x398] ;  /* 0x0000e600ff047b82 */ /* 0x000ee20000000a00 */
[----:B------:R-:W-:-:S04]  /*0120*/  IMAD R0, R3, 0xc2, R0 ;  /* 0x000000c203007824 */ /* 0x000fc800078e0200 */
[----:B------:R-:W-:-:S04]  /*0130*/  VIADD R3, R0, 0x93c6 ;  /* 0x000093c600037836 */ /* 0x000fc80000000000 */
[----:B0-----:R-:W-:-:S05]  /*0140*/  IMAD.WIDE R8, R3, 0x4, R8 ;  /* 0x0000000403087825 */ /* 0x001fca00078e0208 */
[----:B-1----:R-:W4:Y:S04]  /*0150*/  LDG.E R3, desc[UR4][R8.64] ;  /* 0x0000000408037981 */ /* 0x002f28000c1e1900 */
[----:B------:R-:W4:Y:S04]  /*0160*/  LDG.E R10, desc[UR4][R8.64+0x8] ;  /* 0x00000804080a7981 */ /* 0x000f28000c1e1900 */
[----:B------:R-:W5:Y:S01]  /*0170*/  LDG.E R12, desc[UR4][R8.64+-0x304] ;  /* 0xfffcfc04080c7981 */ /* 0x000f62000c1e1900 */
[----:B------:R-:W-:-:S03]  /*0180*/  VIADD R2, R0, 0x93c7 ;  /* 0x000093c700027836 */ /* 0x000fc60000000000 */
[----:B------:R-:W5:Y:S01]  /*0190*/  LDG.E R14, desc[UR4][R8.64+0x30c] ;  /* 0x00030c04080e7981 */ /* 0x000f62000c1e1900 */
[----:B--2---:R-:W-:-:S03]  /*01a0*/  IMAD.WIDE R6, R2, 0x4, R6 ;  /* 0x0000000402067825 */ /* 0x004fc600078e0206 */
[----:B------:R-:W2:Y:S04]  /*01b0*/  LDG.E R0, desc[UR4][R8.64+-0x24c0c] ;  /* 0xfdb3f40408007981 */ /* 0x000ea8000c1e1900 */
[----:B------:R-:W2:Y:S04]  /*01c0*/  LDG.E R11, desc[UR4][R8.64+0x24c14] ;  /* 0x024c1404080b7981 */ /* 0x000ea8000c1e1900 */
[----:B------:R-:W2:Y:S01]  /*01d0*/  LDG.E R7, desc[UR4][R6.64] ;  /* 0x0000000406077981 */ /* 0x000ea2000c1e1900 */
[----:B------:R-:W-:Y:S01]  /*01e0*/  BSSY.RECONVERGENT B0, `(.L_x_65) ;  /* 0x0000012000007945 */ /* 0x000fe20003800200 */
[----:B----4-:R-:W-:-:S02]  /*01f0*/  FADD R3, R3, R10 ;  /* 0x0000000a03037221 */ /* 0x010fc40000000000 */
[----:B---3--:R-:W0:Y:S02]  /*0200*/  MUFU.RCP R10, R5 ;  /* 0x00000005000a7308 */ /* 0x008e240000001000 */
[----:B-----5:R-:W-:-:S04]  /*0210*/  FADD R3, R3, R12 ;  /* 0x0000000c03037221 */ /* 0x020fc80000000000 */
[----:B------:R-:W-:-:S04]  /*0220*/  FADD R3, R3, R14 ;  /* 0x0000000e03037221 */ /* 0x000fc80000000000 */
[----:B--2---:R-:W-:-:S04]  /*0230*/  FADD R0, R3, R0 ;  /* 0x0000000003007221 */ /* 0x004fc80000000000 */
[----:B------:R-:W-:Y:S01]  /*0240*/  FADD R0, R0, R11 ;  /* 0x0000000b00007221 */ /* 0x000fe20000000000 */
[----:B0-----:R-:W-:-:S03]  /*0250*/  FFMA R3, R10, -R5, 1 ;  /* 0x3f8000000a037423 */ /* 0x001fc60000000805 */
[----:B------:R-:W-:Y:S01]  /*0260*/  FFMA R0, R0, R4, R7 ;  /* 0x0000000400007223 */ /* 0x000fe20000000007 */
[----:B------:R-:W-:-:S03]  /*0270*/  FFMA R3, R10, R3, R10 ;  /* 0x000000030a037223 */ /* 0x000fc6000000000a */
[----:B------:R-:W0:Y:S01]  /*0280*/  FCHK P0, R0, R5 ;  /* 0x0000000500007302 */ /* 0x000e220000000000 */
[----:B------:R-:W-:-:S04]  /*0290*/  FFMA R4, R0, R3, RZ ;  /* 0x0000000300047223 */ /* 0x000fc800000000ff */
[----:B------:R-:W-:-:S04]  /*02a0*/  FFMA R6, R4, -R5, R0 ;  /* 0x8000000504067223 */ /* 0x000fc80000000000 */
[----:B------:R-:W-:Y:S01]  /*02b0*/  FFMA R7, R3, R6, R4 ;  /* 0x0000000603077223 */ /* 0x000fe20000000004 */
[----:B0-----:R-:W-:Y:S06]  /*02c0*/  @!P0 BRA `(.L_x_66) ;  /* 0x00000000000c8947 */ /* 0x001fec0003800000 */
[----:B------:R-:W-:-:S07]  /*02d0*/  MOV R4, 0x2f0 ;  /* 0x000002f000047802 */ /* 0x000fce0000000f00 */
[----:B------:R-:W-:Y:S05]  /*02e0*/  CALL.REL.NOINC `($__internal_2_$__cuda_sm3x_div_rn_noftz_f32_slowpath) ;  /* 0x0000000000187944 */ /* 0x000fea0003c00000 */
[----:B------:R-:W-:-:S07]  /*02f0*/  IMAD.MOV.U32 R7, RZ, RZ, R0 ;  /* 0x000000ffff077224 */ /* 0x000fce00078e0000 */
.L_x_66:
[----:B------:R-:W-:Y:S05]  /*0300*/  BSYNC.RECONVERGENT B0 ;  /* 0x0000000000007941 */ /* 0x000fea0003800200 */
.L_x_65:
[----:B------:R-:W0:Y:S02]  /*0310*/  LDC.64 R4, c[0x0][0x380] ;  /* 0x0000e000ff047b82 */ /* 0x000e240000000a00 */
[----:B0-----:R-:W-:-:S05]  /*0320*/  IMAD.WIDE R2, R2, 0x4, R4 ;  /* 0x0000000402027825 */ /* 0x001fca00078e0204 */
[----:B------:R-:W-:Y:S01]  /*0330*/  STG.E desc[UR4][R2.64], R7 ;  /* 0x0000000702007986 */ /* 0x000fe2000c101904 */
[----:B------:R-:W-:Y:S05]  /*0340*/  EXIT ;  /* 0x000000000000794d */ /* 0x000fea0003800000 */
        .weak           $__internal_2_$__cuda_sm3x_div_rn_noftz_f32_slowpath
        .type           $__internal_2_$__cuda_sm3x_div_rn_noftz_f32_slowpath,@function
        .size           $__internal_2_$__cuda_sm3x_div_rn_noftz_f32_slowpath,(.L_x_116 - $__internal_2_$__cuda_sm3x_div_rn_noftz_f32_slowpath)
$__internal_2_$__cuda_sm3x_div_rn_noftz_f32_slowpath:
[----:B------:R-:W0:Y:S01]  /*0350*/  LDC R3, c[0x0][0x39c] ;  /* 0x0000e700ff037b82 */ /* 0x000e220000000800 */
[----:B------:R-:W-:Y:S01]  /*0360*/  SHF.R.U32.HI R5, RZ, 0x17, R0 ;  /* 0x00000017ff057819 */ /* 0x000fe20000011600 */
[----:B------:R-:W1:Y:S01]  /*0370*/  LDCU UR6, c[0x0][0x39c] ;  /* 0x00007380ff0677ac */ /* 0x000e620008000800 */
[----:B------:R-:W-:Y:S01]  /*0380*/  BSSY.RECONVERGENT B1, `(.L_x_67) ;  /* 0x0000064000017945 */ /* 0x000fe20003800200 */
[----:B------:R-:W-:Y:S02]  /*0390*/  MOV R7, R0 ;  /* 0x0000000000077202 */ /* 0x000fe40000000f00 */
[----:B------:R-:W-:-:S05]  /*03a0*/  LOP3.LUT R5, R5, 0xff, RZ, 0xc0, !PT ;  /* 0x000000ff05057812 */ /* 0x000fca00078ec0ff */
[----:B------:R-:W-:Y:S02]  /*03b0*/  VIADD R10, R5, 0xffffffff ;  /* 0xffffffff050a7836 */ /* 0x000fe40000000000 */
[----:B-1----:R-:W-:Y:S01]  /*03c0*/  IMAD.U32 R8, RZ, RZ, UR6 ;  /* 0x00000006ff087e24 */ /* 0x002fe2000f8e00ff */
[----:B0-----:R-:W-:-:S04]  /*03d0*/  SHF.R.U32.HI R6, RZ, 0x17, R3 ;  /* 0x00000017ff067819 */ /* 0x001fc80000011603 */
[----:B------:R-:W-:-:S05]  /*03e0*/  LOP3.LUT R6, R6, 0xff, RZ, 0xc0, !PT ;  /* 0x000000ff06067812 */ /* 0x000fca00078ec0ff */
[----:B------:R-:W-:-:S05]  /*03f0*/  VIADD R11, R6, 0xffffffff ;  /* 0xffffffff060b7836 */ /* 0x000fca0000000000 */
        /* <DEDUP_REMOVED lines=22> */
[----:B------:R-:W-:Y:S02]  /*0560*/  @P0 IMAD.MOV.U32 R9, RZ, RZ, RZ ;  /* 0x000000ffff090224 */ /* 0x000fe400078e00ff */
[----:B------:R-:W-:Y:S01]  /*0570*/  @!P0 FFMA R7, R0, 1.84467440737095516160e+19, RZ ;  /* 0x5f80000000078823 */ /* 0x000fe200000000ff */
[----:B------:R-:W-:Y:S02]  /*0580*/  @!P0 IMAD.MOV.U32 R9, RZ, RZ, -0x40 ;  /* 0xffffffc0ff098424 */ /* 0x000fe400078e00ff */
[----:B------:R-:W-:-:S03]  /*0590*/  @!P1 FFMA R8, R3, 1.84467440737095516160e+19, RZ ;  /* 0x5f80000003089823 */ /* 0x000fc600000000ff */
[----:B------:R-:W-:-:S07]  /*05a0*/  @!P1 IADD3 R9, PT, PT, R9, 0x40, RZ ;  /* 0x0000004009099810 */ /* 0x000fce0007ffe0ff */
.L_x_68:
[----:B------:R-:W-:Y:S01]  /*05b0*/  LEA R3, R6, 0xc0800000, 0x17 ;  /* 0xc080000006037811 */ /* 0x000fe200078eb8ff */
[----:B------:R-:W-:Y:S01]  /*05c0*/  VIADD R5, R5, 0xffffff81 ;  /* 0xffffff8105057836 */ /* 0x000fe20000000000 */
[----:B------:R-:W-:Y:S03]  /*05d0*/  BSSY.RECONVERGENT B2, `(.L_x_73) ;  /* 0x0000035000027945 */ /* 0x000fe60003800200 */
[----:B------:R-:W-:Y:S01]  /*05e0*/  IMAD.IADD R3, R8, 0x1, -R3 ;  /* 0x0000000108037824 */ /* 0x000fe200078e0a03 */
[C---:B------:R-:W-:Y:S01]  /*05f0*/  IADD3 R6, PT, PT, R5.reuse, 0x7f, -R6 ;  /* 0x0000007f05067810 */ /* 0x040fe20007ffe806 */
[----:B------:R-:W-:Y:S02]  /*0600*/  IMAD R0, R5, -0x800000, R7 ;  /* 0xff80000005007824 */ /* 0x000fe400078e0207 */
[----:B------:R-:W0:Y:S01]  /*0610*/  MUFU.RCP R8, R3 ;  /* 0x0000000300087308 */ /* 0x000e220000001000 */
[----:B------:R-:W-:Y:S01]  /*0620*/  FADD.FTZ R11, -R3, -RZ ;  /* 0x800000ff030b7221 */ /* 0x000fe20000010100 */
[----:B------:R-:W-:-:S03]  /*0630*/  IMAD.IADD R6, R6, 0x1, R9 ;  /* 0x0000000106067824 */ /* 0x000fc600078e0209 */
[----:B0-----:R-:W-:-:S04]  /*0640*/  FFMA R13, R8, R11, 1 ;  /* 0x3f800000080d7423 */ /* 0x001fc8000000000b */
[----:B------:R-:W-:-:S04]  /*0650*/  FFMA R10, R8, R13, R8 ;  /* 0x0000000d080a7223 */ /* 0x000fc80000000008 */
[----:B------:R-:W-:-:S04]  /*0660*/  FFMA R7, R0, R10, RZ ;  /* 0x0000000a00077223 */ /* 0x000fc800000000ff */
[----:B------:R-:W-:-:S04]  /*0670*/  FFMA R8, R11, R7, R0 ;  /* 0x000000070b087223 */ /* 0x000fc80000000000 */
[----:B------:R-:W-:-:S04]  /*0680*/  FFMA R7, R10, R8, R7 ;  /* 0x000000080a077223 */ /* 0x000fc80000000007 */
[----:B------:R-:W-:-:S04]  /*0690*/  FFMA R8, R11, R7, R0 ;  /* 0x000000070b087223 */ /* 0x000fc80000000000 */
[----:B------:R-:W-:-:S05]  /*06a0*/  FFMA R0, R10, R8, R7 ;  /* 0x000000080a007223 */ /* 0x000fca0000000007 */
[----:B------:R-:W-:-:S04]  /*06b0*/  SHF.R.U32.HI R3, RZ, 0x17, R0 ;  /* 0x00000017ff037819 */ /* 0x000fc80000011600 */
[----:B------:R-:W-:-:S04]  /*06c0*/  LOP3.LUT R3, R3, 0xff, RZ, 0xc0, !PT ;  /* 0x000000ff03037812 */ /* 0x000fc800078ec0ff */
[----:B------:R-:W-:-:S05]  /*06d0*/  IADD3 R9, PT, PT, R3, R6, RZ ;  /* 0x0000000603097210 */ /* 0x000fca0007ffe0ff */
        /* <DEDUP_REMOVED lines=10> */
[CCC-:B------:R-:W-:Y:S01]  /*0780*/  FFMA.RZ R3, R10.reuse, R8.reuse, R7.reuse ;  /* 0x000000080a037223 */ /* 0x1c0fe2000000c007 */
[CCC-:B------:R-:W-:Y:S01]  /*0790*/  FFMA.RM R6, R10.reuse, R8.reuse, R7.reuse ;  /* 0x000000080a067223 */ /* 0x1c0fe20000004007 */
[C---:B------:R-:W-:Y:S02]  /*07a0*/  ISETP.NE.AND P2, PT, R9.reuse, RZ, PT ;  /* 0x000000ff0900720c */ /* 0x040fe40003f45270 */
[----:B------:R-:W-:Y:S02]  /*07b0*/  ISETP.NE.AND P1, PT, R9, RZ, PT ;  /* 0x000000ff0900720c */ /* 0x000fe40003f25270 */
[----:B------:R-:W-:Y:S01]  /*07c0*/  LOP3.LUT R5, R3, 0x7fffff, RZ, 0xc0, !PT ;  /* 0x007fffff03057812 */ /* 0x000fe200078ec0ff */
[----:B------:R-:W-:Y:S01]  /*07d0*/  FFMA.RP R3, R10, R8, R7 ;  /* 0x000000080a037223 */ /* 0x000fe20000008007 */
[----:B------:R-:W-:Y:S02]  /*07e0*/  VIADD R8, R9, 0x20 ;  /* 0x0000002009087836 */ /* 0x000fe40000000000 */
[----:B------:R-:W-:Y:S01]  /*07f0*/  LOP3.LUT R5, R5, 0x800000, RZ, 0xfc, !PT ;  /* 0x0080000005057812 */ /* 0x000fe200078efcff */
[----:B------:R-:W-:Y:S01]  /*0800*/  IMAD.MOV R7, RZ, RZ, -R9 ;  /* 0x000000ffff077224 */ /* 0x000fe200078e0a09 */
[----:B------:R-:W-:-:S02]  /*0810*/  FSETP.NEU.FTZ.AND P0, PT, R3, R6, PT ;  /* 0x000000060300720b */ /* 0x000fc40003f1d000 */
[----:B------:R-:W-:Y:S02]  /*0820*/  SHF.L.U32 R8, R5, R8, RZ ;  /* 0x0000000805087219 */ /* 0x000fe400000006ff */
[----:B------:R-:W-:Y:S02]  /*0830*/  SEL R6, R7, RZ, P2 ;  /* 0x000000ff07067207 */ /* 0x000fe40001000000 */
[----:B------:R-:W-:Y:S02]  /*0840*/  ISETP.NE.AND P1, PT, R8, RZ, P1 ;  /* 0x000000ff0800720c */ /* 0x000fe40000f25270 */
[----:B------:R-:W-:Y:S02]  /*0850*/  SHF.R.U32.HI R6, RZ, R6, R5 ;  /* 0x00000006ff067219 */ /* 0x000fe40000011605 */
[----:B------:R-:W-:Y:S02]  /*0860*/  PLOP3.LUT P0, PT, P0, P1, PT, 0xf8, 0x8f ;  /* 0x00000000008f781c */ /* 0x000fe40000703f70 */
[----:B------:R-:W-:-:S02]  /*0870*/  SHF.R.U32.HI R8, RZ, 0x1, R6 ;  /* 0x00000001ff087819 */ /* 0x000fc40000011606 */
[----:B------:R-:W-:-:S04]  /*0880*/  SEL R3, RZ, 0x1, !P0 ;  /* 0x00000001ff037807 */ /* 0x000fc80004000000 */
[----:B------:R-:W-:-:S04]  /*0890*/  LOP3.LUT R3, R3, 0x1, R8, 0xf8, !PT ;  /* 0x0000000103037812 */ /* 0x000fc800078ef808 */
[----:B------:R-:W-:-:S04]  /*08a0*/  LOP3.LUT R3, R3, R6, RZ, 0xc0, !PT ;  /* 0x0000000603037212 */ /* 0x000fc800078ec0ff */
[----:B------:R-:W-:-:S04]  /*08b0*/  IADD3 R3, PT, PT, R8, R3, RZ ;  /* 0x0000000308037210 */ /* 0x000fc80007ffe0ff */
[----:B------:R-:W-:Y:S01]  /*08c0*/  LOP3.LUT R0, R3, R0, RZ, 0xfc, !PT ;  /* 0x0000000003007212 */ /* 0x000fe200078efcff */
[----:B------:R-:W-:Y:S06]  /*08d0*/  BRA `(.L_x_76) ;  /* 0x0000000000107947 */ /* 0x000fec0003800000 */
.L_x_75:
[----:B------:R-:W-:-:S04]  /*08e0*/  LOP3.LUT R0, R0, 0x80000000, RZ, 0xc0, !PT ;  /* 0x8000000000007812 */ /* 0x000fc800078ec0ff */
[----:B------:R-:W-:Y:S01]  /*08f0*/  LOP3.LUT R0, R0, 0x7f800000, RZ, 0xfc, !PT ;  /* 0x7f80000000007812 */ /* 0x000fe200078efcff */
[----:B------:R-:W-:Y:S06]  /*0900*/  BRA `(.L_x_76) ;  /* 0x0000000000047947 */ /* 0x000fec0003800000 */
.L_x_74:
[----:B------:R-:W-:-:S07]  /*0910*/  IMAD R0, R6, 0x800000, R0 ;  /* 0x0080000006007824 */ /* 0x000fce00078e0200 */
.L_x_76:
[----:B------:R-:W-:Y:S05]  /*0920*/  BSYNC.RECONVERGENT B2 ;  /* 0x0000000000027941 */ /* 0x000fea0003800200 */
.L_x_73:
[----:B------:R-:W-:Y:S05]  /*0930*/  BRA `(.L_x_77) ;  /* 0x0000000000207947 */ /* 0x000fea0003800000 */
.L_x_72:
[----:B------:R-:W-:-:S04]  /*0940*/  LOP3.LUT R0, R8, 0x80000000, R7, 0x48, !PT ;  /* 0x8000000008007812 */ /* 0x000fc800078e4807 */
[----:B------:R-:W-:Y:S01]  /*0950*/  LOP3.LUT R0, R0, 0x7f800000, RZ, 0xfc, !PT ;  /* 0x7f80000000007812 */ /* 0x000fe200078efcff */
[----:B------:R-:W-:Y:S06]  /*0960*/  BRA `(.L_x_77) ;  /* 0x0000000000147947 */ /* 0x000fec0003800000 */
.L_x_71:
[----:B------:R-:W-:Y:S01]  /*0970*/  LOP3.LUT R0, R8, 0x80000000, R7, 0x48, !PT ;  /* 0x8000000008007812 */ /* 0x000fe200078e4807 */
[----:B------:R-:W-:Y:S06]  /*0980*/  BRA `(.L_x_77) ;  /* 0x00000000000c7947 */ /* 0x000fec0003800000 */
.L_x_70:
[----:B------:R-:W0:Y:S01]  /*0990*/  MUFU.RSQ R0, -QNAN ;  /* 0xffc0000000007908 */ /* 0x000e220000001400 */
[----:B------:R-:W-:Y:S05]  /*09a0*/  BRA `(.L_x_77) ;  /* 0x0000000000047947 */ /* 0x000fea0003800000 */
.L_x_69:
[----:B------:R-:W-:-:S07]  /*09b0*/  FADD.FTZ R0, R0, R3 ;  /* 0x0000000300007221 */ /* 0x000fce0000010000 */
.L_x_77:
[----:B------:R-:W-:Y:S05]  /*09c0*/  BSYNC.RECONVERGENT B1 ;  /* 0x0000000000017941 */ /* 0x000fea0003800200 */
.L_x_67:
[----:B------:R-:W-:-:S04]  /*09d0*/  IMAD.MOV.U32 R5, RZ, RZ, 0x0 ;  /* 0x00000000ff057424 */ /* 0x000fc800078e00ff */
[----:B0-----:R-:W-:Y:S05]  /*09e0*/  RET.REL.NODEC R4 `(_Z5k_linPfPKfS1_ff) ;  /* 0xfffffff404847950 */ /* 0x001fea0003c3ffff */
.L_x_78:
        /* <DEDUP_REMOVED lines=9> */
.L_x_116:


//--------------------- .text._Z9k_set_bndPfS_S_S_ --------------------------
	.section	.text._Z9k_set_bndPfS_S_S_,"ax",@progbits
	.align	128
        .global         _Z9k_set_bndPfS_S_S_
        .type           _Z9k_set_bndPfS_S_S_,@function
        .size           _Z9k_set_bndPfS_S_S_,(.L_x_127 - _Z9k_set_bndPfS_S_S_)
        .other          _Z9k_set_bndPfS_S_S_,@"STO_CUDA_ENTRY STV_DEFAULT"
_Z9k_set_bndPfS_S_S_:
.text._Z9k_set_bndPfS_S_S_:
        /* <DEDUP_REMOVED lines=9> */
[----:B0-----:R-:W-:-:S04]  /*0090*/  IMAD R12, R12, UR4, R3 ;  /* 0x000000040c0c7c24 */ /* 0x001fc8000f8e0203 */
[----:B------:R-:W-:-:S03]  /*00a0*/  VIADD R12, R12, 0x1 ;  /* 0x000000010c0c7836 */ /* 0x000fc60000000000 */
        /* <DEDUP_REMOVED lines=8> */
[----:B------:R-:W1:Y:S01]  /*0130*/  LDCU.64 UR4, c[0x0][0x358] ;  /* 0x00006b00ff0477ac */ /* 0x000e620008000a00 */
[----:B------:R-:W-:Y:S02]  /*0140*/  IMAD.MOV.U32 R0, RZ, RZ, 0xc2 ;  /* 0x000000c2ff007424 */ /* 0x000fe400078e00ff */
[----:B------:R-:W-:Y:S01]  /*0150*/  IMAD R11, R13, 0xc2, R18 ;  /* 0x000000c20d0b7824 */ /* 0x000fe200078e0212 */
[----:B------:R-:W2:Y:S03]  /*0160*/  LDCU.128 UR8, c[0x0][0x380] ;  /* 0x00007000ff0877ac */ /* 0x000ea60008000c00 */
[----:B------:R-:W-:Y:S01]  /*0170*/  IMAD R11, R11, R0, 0x93c6 ;  /* 0x000093c60b0b7424 */ /* 0x000fe200078e0200 */
[----:B------:R-:W3:Y:S01]  /*0180*/  LDC.64 R4, c[0x0][0x388] ;  /* 0x0000e200ff047b82 */ /* 0x000ee20000000a00 */
[----:B------:R-:W4:Y:S02]  /*0190*/  LDCU.128 UR12, c[0x0][0x390] ;  /* 0x00007200ff0c77ac */ /* 0x000f240008000c00 */
[----:B0-----:R-:W-:-:S05]  /*01a0*/  IMAD.WIDE.U32 R8, R11, 0x4, R6 ;  /* 0x000000040b087825 */ /* 0x001fca00078e0006 */
[----:B-1----:R-:W5:Y:S04]  /*01b0*/  LDG.E R0, desc[UR4][R8.64+0x4] ;  /* 0x0000040408007981 */ /* 0x002f68000c1e1900 */
[----:B------:R-:W2:Y:S01]  /*01c0*/  LDG.E R2, desc[UR4][R8.64+0x300] ;  /* 0x0003000408027981 */ /* 0x000ea2000c1e1900 */
[----:B---3--:R-:W-:-:S04]  /*01d0*/  IMAD.WIDE.U32 R14, R11, 0x4, R4 ;  /* 0x000000040b0e7825 */ /* 0x008fc800078e0004 */
[----:B-----5:R-:W-:Y:S01]  /*01e0*/  FADD R19, -R0, -RZ ;  /* 0x800000ff00137221 */ /* 0x020fe20000000100 */
[----:B--2---:R-:W-:-:S04]  /*01f0*/  FADD R29, -R2, -RZ ;  /* 0x800000ff021d7221 */ /* 0x004fc80000000100 */
[----:B------:R0:W-:Y:S01]  /*0200*/  STG.E desc[UR4][R8.64], R19 ;  /* 0x0000001308007986 */ /* 0x0001e2000c101904 */
[----:B------:R-:W1:Y:S03]  /*0210*/  LDC.64 R2, c[0x0][0x390] ;  /* 0x0000e400ff027b82 */ /* 0x000e660000000a00 */
[----:B------:R2:W-:Y:S04]  /*0220*/  STG.E desc[UR4][R8.64+0x304], R29 ;  /* 0x0003041d08007986 */ /* 0x0005e8000c101904 */
[----:B------:R-:W3:Y:S04]  /*0230*/  LDG.E R21, desc[UR4][R14.64+0x4] ;  /* 0x000004040e157981 */ /* 0x000ee8000c1e1900 */
[----:B------:R-:W5:Y:S01]  /*0240*/  LDG.E R23, desc[UR4][R14.64+0x300] ;  /* 0x000300040e177981 */ /* 0x000f62000c1e1900 */
[----:B-1----:R-:W-:-:S04]  /*0250*/  IMAD.WIDE.U32 R16, R11, 0x4, R2 ;  /* 0x000000040b107825 */ /* 0x002fc800078e0002 */
[----:B------:R-:W-:Y:S01]  /*0260*/  HFMA2 R0, -RZ, RZ, 0, -0.0008563995361328125 ;  /* 0x00009304ff007431 */ /* 0x000fe200000001ff */
[----:B---3--:R1:W-:Y:S04]  /*0270*/  STG.E desc[UR4][R14.64], R21 ;  /* 0x000000150e007986 */ /* 0x0083e8000c101904 */
[----:B-----5:R3:W-:Y:S04]  /*0280*/  STG.E desc[UR4][R14.64+0x304], R23 ;  /* 0x000304170e007986 */ /* 0x0207e8000c101904 */
[----:B------:R-:W5:Y:S04]  /*0290*/  LDG.E R25, desc[UR4][R16.64+0x4] ;  /* 0x0000040410197981 */ /* 0x000f68000c1e1900 */
[----:B------:R-:W4:Y:S01]  /*02a0*/  LDG.E R27, desc[UR4][R16.64+0x300] ;  /* 0x00030004101b7981 */ /* 0x000f22000c1e1900 */
[----:B------:R-:W-:Y:S01]  /*02b0*/  IMAD R13, R13, R0, 0x9304 ;  /* 0x000093040d0d7424 */ /* 0x000fe200078e0200 */
[----:B0-----:R-:W-:-:S04]  /*02c0*/  SHF.R.S32.HI R19, RZ, 0x1f, R12 ;  /* 0x0000001fff137819 */ /* 0x001fc8000001140c */
[CC--:B------:R-:W-:Y:S02]  /*02d0*/  IADD3 R0, P0, PT, R12.reuse, R13.reuse, RZ ;  /* 0x0000000d0c007210 */ /* 0x0c0fe40007f1e0ff */
[----:B------:R-:W-:-:S03]  /*02e0*/  IADD3 R13, PT, PT, R12, R13, RZ ;  /* 0x0000000d0c0d7210 */ /* 0x000fc60007ffe0ff */
[----:B--2---:R-:W-:Y:S02]  /*02f0*/  IMAD.X R9, RZ, RZ, R19, P0 ;  /* 0x000000ffff097224 */ /* 0x004fe400000e0613 */
[----:B------:R-:W-:-:S03]  /*0300*/  IMAD.SHL.U32 R10, R0, 0x4, RZ ;  /* 0x00000004000a7824 */ /* 0x000fc600078e00ff */
[----:B------:R-:W-:Y:S01]  /*0310*/  SHF.L.U64.HI R0, R0, 0x2, R9 ;  /* 0x0000000200007819 */ /* 0x000fe20000010209 */
[----:B------:R-:W-:Y:S01]  /*0320*/  IMAD.WIDE R8, R13, 0x4, R4 ;  /* 0x000000040d087825 */ /* 0x000fe200078e0204 */
[----:B------:R-:W-:-:S04]  /*0330*/  IADD3 R20, P0, PT, R10, UR10, RZ ;  /* 0x0000000a0a147c10 */ /* 0x000fc8000ff1e0ff */
[----:B-1----:R-:W-:Y:S01]  /*0340*/  IADD3.X R21, PT, PT, R0, UR11, RZ, P0, !PT ;  /* 0x0000000b00157c10 */ /* 0x002fe200087fe4ff */
[----:B-----5:R0:W-:Y:S04]  /*0350*/  STG.E desc[UR4][R16.64], R25 ;  /* 0x0000001910007986 */ /* 0x0201e8000c101904 */
[----:B----4-:R1:W-:Y:S04]  /*0360*/  STG.E desc[UR4][R16.64+0x304], R27 ;  /* 0x0003041b10007986 */ /* 0x0103e8000c101904 */
[----:B------:R-:W2:Y:S04]  /*0370*/  LDG.E R20, desc[UR4][R20.64+0x308] ;  /* 0x0003080414147981 */ /* 0x000ea8000c1e1900 */
[----:B---3--:R-:W3:Y:S01]  /*0380*/  LDG.E R14, desc[UR4][R8.64+0x24600] ;  /* 0x02460004080e7981 */ /* 0x008ee2000c1e1900 */
[----:B------:R-:W-:-:S04]  /*0390*/  IADD3 R22, P0, PT, R10, UR8, RZ ;  /* 0x000000080a167c10 */ /* 0x000fc8000ff1e0ff */
[----:B------:R-:W-:Y:S01]  /*03a0*/  IADD3.X R23, PT, PT, R0, UR9, RZ, P0, !PT ;  /* 0x0000000900177c10 */ /* 0x000fe200087fe4ff */
[----:B--2---:R-:W-:Y:S01]  /*03b0*/  FADD R29, -R20, -RZ ;  /* 0x800000ff141d7221 */ /* 0x004fe20000000100 */
[----:B---3--:R-:W-:Y:S01]  /*03c0*/  FADD R24, -R14, -RZ ;  /* 0x800000ff0e187221 */ /* 0x008fe20000000100 */
[----:B------:R-:W-:-:S03]  /*03d0*/  IMAD.WIDE R14, R13, 0x4, R6 ;  /* 0x000000040d0e7825 */ /* 0x000fc600078e0206 */
[----:B------:R-:W-:Y:S04]  /*03e0*/  STG.E desc[UR4][R8.64], R29 ;  /* 0x0000001d08007986 */ /* 0x000fe8000c101904 */
[----:B------:R2:W-:Y:S04]  /*03f0*/  STG.E desc[UR4][R8.64+0x24908], R24 ;  /* 0x0249081808007986 */ /* 0x0005e8000c101904 */
[----:B------:R-:W3:Y:S04]  /*0400*/  LDG.E R23, desc[UR4][R22.64+0x308] ;  /* 0x0003080416177981 */ /* 0x000ee8000c1e1900 */
[----:B0-----:R-:W4:Y:S01]  /*0410*/  LDG.E R25, desc[UR4][R14.64+0x24600] ;  /* 0x024600040e197981 */ /* 0x001f22000c1e1900 */
[----:B------:R-:W-:Y:S01]  /*0420*/  IADD3 R20, P0, PT, R10, UR12, RZ ;  /* 0x0000000c0a147c10 */ /* 0x000fe2000ff1e0ff */
[----:B-1----:R-:W-:-:S03]  /*0430*/  IMAD.WIDE R16, R13, 0x4, R2 ;  /* 0x000000040d107825 */ /* 0x002fc600078e0202 */
[----:B------:R-:W-:Y:S01]  /*0440*/  IADD3.X R21, PT, PT, R0, UR13, RZ, P0, !PT ;  /* 0x0000000d00157c10 */ /* 0x000fe200087fe4ff */
[----:B--2---:R-:W-:-:S05]  /*0450*/  IMAD R24, R18, 0xc2, RZ ;  /* 0x000000c212187824 */ /* 0x004fca00078e02ff */
[----:B------:R-:W-:Y:S01]  /*0460*/  IADD3 R8, P0, PT, R12, R24, RZ ;  /* 0x000000180c087210 */ /* 0x000fe20007f1e0ff */
[----:B---3--:R-:W-:Y:S04]  /*0470*/  STG.E desc[UR4][R14.64], R23 ;  /* 0x000000170e007986 */ /* 0x008fe8000c101904 */
[----:B----4-:R0:W-:Y:S04]  /*0480*/  STG.E desc[UR4][R14.64+0x24908], R25 ;  /* 0x024908190e007986 */ /* 0x0101e8000c101904 */
[----:B------:R-:W2:Y:S04]  /*0490*/  LDG.E R27, desc[UR4][R20.64+0x308] ;  /* 0x00030804141b7981 */ /* 0x000ea8000c1e1900 */
[----:B------:R-:W3:Y:S01]  /*04a0*/  LDG.E R29, desc[UR4][R16.64+0x24600] ;  /* 0x02460004101d7981 */ /* 0x000ee2000c1e1900 */
[----:B------:R-:W-:Y:S01]  /*04b0*/  IMAD.X R19, RZ, RZ, R19, P0 ;  /* 0x000000ffff137224 */ /* 0x000fe200000e0613 */
[----:B------:R-:W-:-:S04]  /*04c0*/  SHF.L.U32 R9, R8, 0x2, RZ ;  /* 0x0000000208097819 */ /* 0x000fc800000006ff */
[----:B------:R-:W-:Y:S02]  /*04d0*/  SHF.L.U64.HI R8, R8, 0x2, R19 ;  /* 0x0000000208087819 */ /* 0x000fe40000010213 */
[----:B------:R-:W-:-:S04]  /*04e0*/  IADD3 R18, P0, PT, R9, UR12, RZ ;  /* 0x0000000c09127c10 */ /* 0x000fc8000ff1e0ff */
[----:B------:R-:W-:Y:S01]  /*04f0*/  IADD3.X R19, PT, PT, R8, UR13, RZ, P0, !PT ;  /* 0x0000000d08137c10 */ /* 0x000fe200087fe4ff */
[----:B--2---:R-:W-:Y:S04]  /*0500*/  STG.E desc[UR4][R16.64], R27 ;  /* 0x0000001b10007986 */ /* 0x004fe8000c101904 */
[----:B---3--:R-:W-:Y:S04]  /*0510*/  STG.E desc[UR4][R16.64+0x24908], R29 ;  /* 0x0249081d10007986 */ /* 0x008fe8000c101904 */
[----:B0-----:R-:W2:Y:S01]  /*0520*/  LDG.E R14, desc[UR4][R18.64+0x24f18] ;  /* 0x024f1804120e7981 */ /* 0x001ea2000c1e1900 */
[----:B------:R-:W-:-:S02]  /*0530*/  IADD3 R15, PT, PT, R24, 0xc2, R12 ;  /* 0x000000c2180f7810 */ /* 0x000fc40007ffe00c */
[----:B------:R-:W-:-:S03]  /*0540*/  IADD3 R20, P0, PT, R18, 0x2000000, RZ ;  /* 0x0200000012147810 */ /* 0x000fc60007f1e0ff */
[----:B------:R-:W-:-:S04]  /*0550*/  IMAD.WIDE R2, R15, 0x4, R2 ;  /* 0x000000040f027825 */ /* 0x000fc800078e0202 */
[----:B------:R-:W-:Y:S02]  /*0560*/  IMAD.X R21, RZ, RZ, R19, P0 ;  /* 0x000000ffff157224 */ /* 0x000fe400000e0613 */
[----:B--2---:R-:W-:-:S05]  /*0570*/  FADD R14, -R14, -RZ ;  /* 0x800000ff0e0e7221 */ /* 0x004fca0000000100 */
[----:B------:R0:W-:Y:S04]  /*0580*/  STG.E desc[UR4][R2.64], R14 ;  /* 0x0000000e02007986 */ /* 0x0001e8000c101904 */
[----:B------:R-:W2:Y:S01]  /*0590*/  LDG.E R12, desc[UR4][R20.64+-0x46f0f8] ;  /* 0xb90f0804140c7981 */ /* 0x000ea2000c1e1900 */
[----:B------:R-:W-:-:S04]  /*05a0*/  IADD3 R22, P0, PT, R9, UR8, RZ ;  /* 0x0000000809167c10 */ /* 0x000fc8000ff1e0ff */
[----:B------:R-:W-:Y:S01]  /*05b0*/  IADD3.X R23, PT, PT, R8, UR9, RZ, P0, !PT ;  /* 0x0000000908177c10 */ /* 0x000fe200087fe4ff */
[----:B------:R-:W-:Y:S01]  /*05c0*/  IMAD.WIDE R6, R15, 0x4, R6 ;  /* 0x000000040f067825 */ /* 0x000fe200078e0206 */
[----:B0-----:R-:W0:Y:S03]  /*05d0*/  LDC.64 R2, c[0x0][0x398] ;  /* 0x0000e600ff027b82 */ /* 0x001e260000000a00 */
[----:B--2---:R-:W-:-:S05]  /*05e0*/  FADD R12, -R12, -RZ ;  /* 0x800000ff0c0c7221 */ /* 0x004fca0000000100 */
[----:B------:R1:W-:Y:S04]  /*05f0*/  STG.E desc[UR4][R20.64+-0x44a4e8], R12 ;  /* 0xbb5b180c14007986 */ /* 0x0003e8000c101904 */
[----:B------:R-:W2:Y:S01]  /*0600*/  LDG.E R25, desc[UR4][R22.64+0x24f18] ;  /* 0x024f180416197981 */ /* 0x000ea2000c1e1900 */
[----:B------:R-:W-:-:S04]  /*0610*/  IADD3 R18, P0, PT, R22, 0x2000000, RZ ;  /* 0x0200000016127810 */ /* 0x000fc80007f1e0ff */
[----:B------:R-:W-:Y:S02]  /*0620*/  IADD3.X R19, PT, PT, RZ, R23, RZ, P0, !PT ;  /* 0x00000017ff137210 */ /* 0x000fe400007fe4ff */
[----:B------:R-:W-:Y:S01]  /*0630*/  IADD3 R16, P0, PT, R9, UR10, RZ ;  /* 0x0000000a09107c10 */ /* 0x000fe2000ff1e0ff */
[----:B--2---:R0:W-:Y:S04]  /*0640*/  STG.E desc[UR4][R6.64], R25 ;  /* 0x0000001906007986 */ /* 0x0041e8000c101904 */
[----:B------:R-:W2:Y:S01]  /*0650*/  LDG.E R27, desc[UR4][R18.64+-0x46f0f8] ;  /* 0xb90f0804121b7981 */ /* 0x000ea2000c1e1900 */
[----:B------:R-:W-:Y:S02]  /*0660*/  IADD3.X R17, PT, PT, R8, UR11, RZ, P0, !PT ;  /* 0x0000000b08117c10 */ /* 0x000fe400087fe4ff */
[----:B-1----:R-:W-:Y:S01]  /*0670*/  IADD3 R20, P0, PT, R16, 0x2000000, RZ ;  /* 0x0200000010147810 */ /* 0x002fe20007f1e0ff */
[----:B------:R-:W-:Y:S01]  /*0680*/  IMAD.WIDE R4, R15, 0x4, R4 ;  /* 0x000000040f047825 */ /* 0x000fe200078e0204 */
[----:B--2---:R1:W-:Y:S04]  /*0690*/  STG.E desc[UR4][R18.64+-0x44a4e8], R27 ;  /* 0xbb5b181b12007986 */ /* 0x0043e8000c101904 */
[----:B------:R-:W2:Y:S01]  /*06a0*/  LDG.E R29, desc[UR4][R16.64+0x24f18] ;  /* 0x024f1804101d7981 */ /* 0x000ea2000c1e1900 */
[----:B------:R-:W-:-:S02]  /*06b0*/  IMAD.X R21, RZ, RZ, R17, P0 ;  /* 0x000000ffff157224 */ /* 0x000fc400000e0611 */
[--C-:B0-----:R-:W-:Y:S01]  /*06c0*/  IMAD.WIDE.U32 R6, R11, 0x4, R2.reuse ;  /* 0x000000040b067825 */ /* 0x101fe200078e0002 */
[----:B--2---:R0:W-:Y:S04]  /*06d0*/  STG.E desc[UR4][R4.64], R29 ;  /* 0x0000001d04007986 */ /* 0x0041e8000c101904 */
[----:B------:R-:W2:Y:S01]  /*06e0*/  LDG.E R23, desc[UR4][R20.64+-0x46f0f8] ;  /* 0xb90f080414177981 */ /* 0x000ea2000c1e1900 */
[----:B------:R-:W-:Y:S01]  /*06f0*/  IADD3 R16, P0, PT, R10, UR14, RZ ;  /* 0x0000000e0a107c10 */ /* 0x000fe2000ff1e0ff */
[----:B------:R-:W-:Y:S02]  /*0700*/  IMAD.WIDE R10, R13, 0x4, R2 ;  /* 0x000000040d0a7825 */ /* 0x000fe400078e0202 */
[----:B--2---:R2:W-:Y:S04]  /*0710*/  STG.E desc[UR4][R20.64+-0x44a4e8], R23 ;  /* 0xbb5b181714007986 */ /* 0x0045e8000c101904 */
[----:B------:R-:W3:Y:S04]  /*0720*/  LDG.E R25, desc[UR4][R6.64+0x4] ;  /* 0x0000040406197981 */ /* 0x000ee8000c1e1900 */
[----:B-1----:R-:W4:Y:S01]  /*0730*/  LDG.E R19, desc[UR4][R6.64+0x300] ;  /* 0x0003000406137981 */ /* 0x002f22000c1e1900 */
[----:B------:R-:W-:-:S02]  /*0740*/  IADD3.X R17, PT, PT, R0, UR15, RZ, P0, !PT ;  /* 0x0000000f00117c10 */ /* 0x000fc400087fe4ff */
[----:B0-----:R-:W-:Y:S01]  /*0750*/  IADD3 R4, P0, PT, R9, UR14, RZ ;  /* 0x0000000e09047c10 */ /* 0x001fe2000ff1e0ff */
[----:B---3--:R-:W-:Y:S04]  /*0760*/  STG.E desc[UR4][R6.64], R25 ;  /* 0x0000001906007986 */ /* 0x008fe8000c101904 */
[----:B----4-:R0:W-:Y:S04]  /*0770*/  STG.E desc[UR4][R6.64+0x304], R19 ;  /* 0x0003041306007986 */ /* 0x0101e8000c101904 */
[----:B------:R-:W3:Y:S04]  /*0780*/  LDG.E R17, desc[UR4][R16.64+0x308] ;  /* 0x0003080410117981 */ /* 0x000ee8000c1e1900 */
[----:B------:R-:W4:Y:S01]  /*0790*/  LDG.E R13, desc[UR4][R10.64+0x24600] ;  /* 0x024600040a0d7981 */ /* 0x000f22000c1e1900 */
[----:B------:R-:W-:-:S02]  /*07a0*/  IADD3.X R5, PT, PT, R8, UR15, RZ, P0, !PT ;  /* 0x0000000f08057c10 */ /* 0x000fc400087fe4ff */
[----:B------:R-:W-:Y:S01]  /*07b0*/  IADD3 R8, P0, PT, R4, 0x2000000, RZ ;  /* 0x0200000004087810 */ /* 0x000fe20007f1e0ff */
[----:B---3--:R-:W-:Y:S04]  /*07c0*/  STG.E desc[UR4][R10.64], R17 ;  /* 0x000000110a007986 */ /* 0x008fe8000c101904 */
[----:B----4-:R-:W-:Y:S04]  /*07d0*/  STG.E desc[UR4][R10.64+0x24908], R13 ;  /* 0x0249080d0a007986 */ /* 0x010fe8000c101904 */
[----:B--2---:R-:W2:Y:S01]  /*07e0*/  LDG.E R21, desc[UR4][R4.64+0x24f18] ;  /* 0x024f180404157981 */ /* 0x004ea2000c1e1900 */
[----:B------:R-:W-:Y:S01]  /*07f0*/  IMAD.WIDE R2, R15, 0x4, R2 ;  /* 0x000000040f027825 */ /* 0x000fe200078e0202 */
[----:B------:R-:W-:-:S04]  /*0800*/  IADD3.X R9, PT, PT, RZ, R5, RZ, P0, !PT ;  /* 0x00000005ff097210 */ /* 0x000fc800007fe4ff */
[----:B--2---:R-:W-:Y:S04]  /*0810*/  STG.E desc[UR4][R2.64], R21 ;  /* 0x0000001502007986 */ /* 0x004fe8000c101904 */
[----:B0-----:R-:W2:Y:S04]  /*0820*/  LDG.E R7, desc[UR4][R8.64+-0x46f0f8] ;  /* 0xb90f080408077981 */ /* 0x001ea8000c1e1900 */
[----:B--2---:R-:W-:Y:S01]  /*0830*/  STG.E desc[UR4][R8.64+-0x44a4e8], R7 ;  /* 0xbb5b180708007986 */ /* 0x004fe2000c101904 */
[----:B------:R-:W-:Y:S05]  /*0840*/  EXIT ;  /* 0x000000000000794d */ /* 0x000fea0003800000 */
.L_x_79:
        /* <DEDUP_REMOVED lines=11> */
.L_x_127:


//--------------------- .text._Z14k_add_source3dPfS_S_S_iff --------------------------
	.section	.text._Z14k_add_source3dPfS_S_S_iff,"ax",@progbits
	.align	128
        .global         _Z14k_add_source3dPfS_S_S_iff
        .type           _Z14k_add_source3dPfS_S_S_iff,@function
        .size           _Z14k_add_source3dPfS_S_S_iff,(.L_x_118 - _Z14k_add_source3dPfS_S_S_iff)
        .other          _Z14k_add_source3dPfS_S_S_iff,@"STO_CUDA_ENTRY STV_DEFAULT"
_Z14k_add_source3dPfS_S_S_iff:
.text._Z14k_add_source3dPfS_S_S_iff:
[----:B------:R-:W-:Y:S01]  /*0000*/  LDC R1, c[0x0][0x37c] ;  /* 0x0000df00ff017b82 */ /* 0x000fe20000000800 */
[----:B------:R-:W0:Y:S01]  /*0010*/  LDCU UR4, c[0x0][0x3a0] ;  /* 0x00007400ff0477ac */ /* 0x000e220008000800 */
[----:B------:R-:W1:Y:S06]  /*0020*/  S2R R7, SR_TID.X ;  /* 0x0000000000077919 */ /* 0x000e6c0000002100 */
[----:B------:R-:W1:Y:S01]  /*0030*/  LDC R6, c[0x0][0x360] ;  /* 0x0000d800ff067b82 */ /* 0x000e620000000800 */
[----:B------:R-:W2:Y:S01]  /*0040*/  LDCU UR5, c[0x0][0x3a8] ;  /* 0x00007500ff0577ac */ /* 0x000ea20008000800 */
[----:B------:R-:W3:Y:S01]  /*0050*/  S2R R9, SR_TID.Y ;  /* 0x0000000000097919 */ /* 0x000ee20000002200 */
[----:B------:R-:W4:Y:S01]  /*0060*/  LDCU.64 UR6, c[0x0][0x358] ;  /* 0x00006b00ff0677ac */ /* 0x000f220008000a00 */
[----:B------:R-:W5:Y:S04]  /*0070*/  S2R R11, SR_TID.Z ;  /* 0x00000000000b7919 */ /* 0x000f680000002300 */
[----:B------:R-:W3:Y:S01]  /*0080*/  LDC R2, c[0x0][0x364] ;  /* 0x0000d900ff027b82 */ /* 0x000ee20000000800 */
[----:B0-----:R-:W-:-:S07]  /*0090*/  I2FP.F32.S32 R3, UR4 ;  /* 0x0000000400037c45 */ /* 0x001fce0008201400 */
[----:B------:R-:W1:Y:S01]  /*00a0*/  S2UR UR4, SR_CTAID.X ;  /* 0x00000000000479c3 */ /* 0x000e620000002500 */
[----:B--2---:R-:W-:-:S04]  /*00b0*/  FMUL R3, R3, UR5 ;  /* 0x0000000503037c20 */ /* 0x004fc80008400000 */
[----:B------:R-:W-:-:S03]  /*00c0*/  FMUL R0, R3, 0.63661974668502807617 ;  /* 0x3f22f98303007820 */ /* 0x000fc60000400000 */
[----:B------:R-:W3:Y:S01]  /*00d0*/  S2UR UR5, SR_CTAID.Y ;  /* 0x00000000000579c3 */ /* 0x000ee20000002600 */
[----:B------:R-:W-:Y:S02]  /*00e0*/  FSETP.GE.AND P0, PT, |R3|, 105615, PT ;  /* 0x47ce47800300780b */ /* 0x000fe40003f06200 */
[----:B------:R-:W0:Y:S05]  /*00f0*/  F2I.NTZ R0, R0 ;  /* 0x0000000000007305 */ /* 0x000e2a0000203100 */
[----:B------:R-:W5:Y:S01]  /*0100*/  S2UR UR8, SR_CTAID.Z ;  /* 0x00000000000879c3 */ /* 0x000f620000002700 */
[----:B-1----:R-:W-:-:S07]  /*0110*/  IMAD R6, R6, UR4, R7 ;  /* 0x0000000406067c24 */ /* 0x002fce000f8e0207 */
[----:B------:R-:W5:Y:S01]  /*0120*/  LDC R8, c[0x0][0x368] ;  /* 0x0000da00ff087b82 */ /* 0x000f620000000800 */
[----:B------:R-:W-:Y:S01]  /*0130*/  VIADD R6, R6, 0x1 ;  /* 0x0000000106067836 */ /* 0x000fe20000000000 */
[----:B0-----:R-:W-:Y:S01]  /*0140*/  I2FP.F32.S32 R18, R0 ;  /* 0x0000000000127245 */ /* 0x001fe20000201400 */
[----:B------:R-:W-:Y:S02]  /*0150*/  IMAD.MOV.U32 R19, RZ, RZ, R0 ;  /* 0x000000ffff137224 */ /* 0x000fe400078e0000 */
[----:B---3--:R-:W-:Y:S02]  /*0160*/  IMAD R7, R2, UR5, R9 ;  /* 0x0000000502077c24 */ /* 0x008fe4000f8e0209 */
[C---:B------:R-:W-:Y:S01]  /*0170*/  FFMA R5, R18.reuse, -1.5707962512969970703, R3 ;  /* 0xbfc90fda12057823 */ /* 0x040fe20000000003 */
[----:B------:R-:W-:Y:S01]  /*0180*/  P2R R2, PR, RZ, 0x1 ;  /* 0x00000001ff027803 */ /* 0x000fe20000000000 */
[----:B------:R-:W-:Y:S02]  /*0190*/  VIADD R7, R7, 0x1 ;  /* 0x0000000107077836 */ /* 0x000fe40000000000 */
[----:B------:R-:W-:-:S04]  /*01a0*/  FFMA R5, R18, -7.5497894158615963534e-08, R5 ;  /* 0xb3a2216812057823 */ /* 0x000fc80000000005 */
[----:B------:R-:W-:-:S05]  /*01b0*/  FFMA R18, R18, -5.3903029534742383927e-15, R5 ;  /* 0xa7c234c512127823 */ /* 0x000fca0000000005 */
[----:B------:R-:W-:Y:S01]  /*01c0*/  MOV R2, R18 ;  /* 0x0000001200027202 */ /* 0x000fe20000000f00 */
[----:B-----5:R-:W-:-:S04]  /*01d0*/  IMAD R8, R8, UR8, R11 ;  /* 0x0000000808087c24 */ /* 0x020fc8000f8e020b */
[----:B------:R-:W-:Y:S01]  /*01e0*/  VIADD R8, R8, 0x1 ;  /* 0x0000000108087836 */ /* 0x000fe20000000000 */
[----:B----4-:R-:W-:Y:S06]  /*01f0*/  @!P0 BRA `(.L_x_80) ;  /* 0x0000000400708947 */ /* 0x010fec0003800000 */
[----:B------:R-:W-:-:S13]  /*0200*/  FSETP.NEU.AND P0, PT, |R3|, +INF , PT ;  /* 0x7f8000000300780b */ /* 0x000fda0003f0d200 */
[----:B------:R-:W-:Y:S01]  /*0210*/  @!P0 FMUL R2, RZ, R3 ;  /* 0x00000003ff028220 */ /* 0x000fe20000400000 */
[----:B------:R-:W-:Y:S01]  /*0220*/  @!P0 IMAD.MOV.U32 R0, RZ, RZ, RZ ;  /* 0x000000ffff008224 */ /* 0x000fe200078e00ff */
[----:B------:R-:W-:Y:S06]  /*0230*/  @!P0 BRA `(.L_x_80) ;  /* 0x0000000400608947 */ /* 0x000fec0003800000 */
[----:B------:R-:W-:Y:S01]  /*0240*/  IMAD.SHL.U32 R0, R3, 0x100, RZ ;  /* 0x0000010003007824 */ /* 0x000fe200078e00ff */
[----:B------:R-:W-:Y:S01]  /*0250*/  CS2R R20, SRZ ;  /* 0x0000000000147805 */ /* 0x000fe2000001ff00 */
[----:B------:R-:W-:Y:S01]  /*0260*/  IMAD.MOV.U32 R5, RZ, RZ, RZ ;  /* 0x000000ffff057224 */ /* 0x000fe200078e00ff */
[----:B------:R-:W0:Y:S02]  /*0270*/  LDCU.64 UR8, c[0x4][URZ] ;  /* 0x01000000ff0877ac */ /* 0x000e240008000a00 */
[----:B------:R-:W-:Y:S01]  /*0280*/  LOP3.LUT R0, R0, 0x80000000, RZ, 0xfc, !PT ;  /* 0x8000000000007812 */ /* 0x000fe200078efcff */
[----:B------:R-:W-:-:S06]  /*0290*/  UMOV UR4, URZ ;  /* 0x000000ff00047c82 */ /* 0x000fcc0008000000 */
.L_x_81:
[----:B0-----:R-:W-:Y:S01]  /*02a0*/  MOV R11, UR9 ;  /* 0x00000009000b7c02 */ /* 0x001fe20008000f00 */
[----:B------:R-:W-:-:S05]  /*02b0*/  IMAD.U32 R10, RZ, RZ, UR8 ;  /* 0x00000008ff0a7e24 */ /* 0x000fca000f8e00ff */
[----:B------:R-:W2:Y:S01]  /*02c0*/  LDG.E.CONSTANT R11, desc[UR6][R10.64] ;  /* 0x000000060a0b7981 */ /* 0x000ea2000c1e9900 */
[----:B------:R-:W-:Y:S01]  /*02d0*/  UIADD3 UR4, UPT, UPT, UR4, 0x1, URZ ;  /* 0x0000000104047890 */ /* 0x000fe2000fffe0ff */
[C---:B------:R-:W-:Y:S01]  /*02e0*/  ISETP.EQ.AND P0, PT, R20.reuse, RZ, PT ;  /* 0x000000ff1400720c */ /* 0x040fe20003f02270 */
[----:B------:R-:W-:Y:S01]  /*02f0*/  UIADD3 UR8, UP1, UPT, UR8, 0x4, URZ ;  /* 0x0000000408087890 */ /* 0x000fe2000ff3e0ff */
[C---:B------:R-:W-:Y:S01]  /*0300*/  ISETP.EQ.AND P1, PT, R20.reuse, 0x4, PT ;  /* 0x000000041400780c */ /* 0x040fe20003f22270 */
[----:B------:R-:W-:Y:S01]  /*0310*/  UISETP.NE.AND UP0, UPT, UR4, 0x6, UPT ;  /* 0x000000060400788c */ /* 0x000fe2000bf05270 */
[C---:B------:R-:W-:Y:S01]  /*0320*/  ISETP.EQ.AND P3, PT, R20.reuse, 0xc, PT ;  /* 0x0000000c1400780c */ /* 0x040fe20003f62270 */
[----:B------:R-:W-:Y:S01]  /*0330*/  UIADD3.X UR9, UPT, UPT, URZ, UR9, URZ, UP1, !UPT ;  /* 0x00000009ff097290 */ /* 0x000fe20008ffe4ff */
[C---:B------:R-:W-:Y:S02]  /*0340*/  ISETP.EQ.AND P4, PT, R20.reuse, 0x10, PT ;  /* 0x000000101400780c */ /* 0x040fe40003f82270 */
[----:B------:R-:W-:Y:S01]  /*0350*/  ISETP.EQ.AND P5, PT, R20, 0x14, PT ;  /* 0x000000141400780c */ /* 0x000fe20003fa2270 */
[----:B--2---:R-:W-:-:S03]  /*0360*/  IMAD.WIDE.U32 R12, R11, R0, RZ ;  /* 0x000000000b0c7225 */ /* 0x004fc600078e00ff */
[----:B------:R-:W-:-:S05]  /*0370*/  IADD3 R2, P2, PT, R12, R5, RZ ;  /* 0x000000050c027210 */ /* 0x000fca0007f5e0ff */
[----:B------:R-:W-:Y:S01]  /*0380*/  @P3 MOV R15, R2 ;  /* 0x00000002000f3202 */ /* 0x000fe20000000f00 */
[----:B------:R-:W-:Y:S01]  /*0390*/  IMAD.X R5, R13, 0x1, R21, P2 ;  /* 0x000000010d057824 */ /* 0x000fe200010e0615 */
[C---:B------:R-:W-:Y:S01]  /*03a0*/  ISETP.EQ.AND P2, PT, R20.reuse, 0x8, PT ;  /* 0x000000081400780c */ /* 0x040fe20003f42270 */
[--C-:B------:R-:W-:Y:S02]  /*03b0*/  @P0 IMAD.MOV.U32 R4, RZ, RZ, R2.reuse ;  /* 0x000000ffff040224 */ /* 0x100fe400078e0002 */
[--C-:B------:R-:W-:Y:S02]  /*03c0*/  @P1 IMAD.MOV.U32 R9, RZ, RZ, R2.reuse ;  /* 0x000000ffff091224 */ /* 0x100fe400078e0002 */
[--C-:B------:R-:W-:Y:S02]  /*03d0*/  @P4 IMAD.MOV.U32 R16, RZ, RZ, R2.reuse ;  /* 0x000000ffff104224 */ /* 0x100fe400078e0002 */
[----:B------:R-:W-:Y:S02]  /*03e0*/  @P5 IMAD.MOV.U32 R17, RZ, RZ, R2 ;  /* 0x000000ffff115224 */ /* 0x000fe400078e0002 */
[----:B------:R-:W-:-:S04]  /*03f0*/  VIADD R20, R20, 0x4 ;  /* 0x0000000414147836 */ /* 0x000fc80000000000 */
[----:B------:R-:W-:Y:S01]  /*0400*/  @P2 IMAD.MOV.U32 R14, RZ, RZ, R2 ;  /* 0x000000ffff0e2224 */ /* 0x000fe200078e0002 */
[----:B------:R-:W-:Y:S06]  /*0410*/  BRA.U UP0, `(.L_x_81) ;  /* 0xfffffffd00a07547 */ /* 0x000fec000b83ffff */
[----:B------:R-:W-:-:S04]  /*0420*/  SHF.R.U32.HI R2, RZ, 0x17, R3 ;  /* 0x00000017ff027819 */ /* 0x000fc80000011603 */
[C---:B------:R-:W-:Y:S02]  /*0430*/  LOP3.LUT R0, R2.reuse, 0xe0, RZ, 0xc0, !PT ;  /* 0x000000e002007812 */ /* 0x040fe400078ec0ff */
[----:B------:R-:W-:-:S03]  /*0440*/  LOP3.LUT P6, RZ, R2, 0x1f, RZ, 0xc0, !PT ;  /* 0x0000001f02ff7812 */ /* 0x000fc600078cc0ff */
[----:B------:R-:W-:-:S05]  /*0450*/  VIADD R0, R0, 0xffffff80 ;  /* 0xffffff8000007836 */ /* 0x000fca0000000000 */
[----:B------:R-:W-:-:S04]  /*0460*/  SHF.R.U32.HI R0, RZ, 0x5, R0 ;  /* 0x00000005ff007819 */ /* 0x000fc80000011600 */
[----:B------:R-:W-:-:S04]  /*0470*/  LEA R11, -R0, RZ, 0x2 ;  /* 0x000000ff000b7211 */ /* 0x000fc800078e11ff */
[C---:B------:R-:W-:Y:S02]  /*0480*/  ISETP.EQ.AND P3, PT, R11.reuse, -0x18, PT ;  /* 0xffffffe80b00780c */ /* 0x040fe40003f62270 */
[C---:B------:R-:W-:Y:S02]  /*0490*/  ISETP.EQ.AND P4, PT, R11.reuse, -0x14, PT ;  /* 0xffffffec0b00780c */ /* 0x040fe40003f82270 */
[C---:B------:R-:W-:Y:S02]  /*04a0*/  ISETP.EQ.AND P0, PT, R11.reuse, -0x10, PT ;  /* 0xfffffff00b00780c */ /* 0x040fe40003f02270 */
[C---:B------:R-:W-:Y:S02]  /*04b0*/  ISETP.EQ.AND P1, PT, R11.reuse, -0xc, PT ;  /* 0xfffffff40b00780c */ /* 0x040fe40003f22270 */
[C---:B------:R-:W-:Y:S02]  /*04c0*/  ISETP.EQ.AND P2, PT, R11.reuse, -0x8, PT ;  /* 0xfffffff80b00780c */ /* 0x040fe40003f42270 */
[----:B------:R-:W-:-:S03]  /*04d0*/  ISETP.EQ.AND P5, PT, R11, 0x4, PT ;  /* 0x000000040b00780c */ /* 0x000fc60003fa2270 */
[--C-:B------:R-:W-:Y:S01]  /*04e0*/  @P3 IMAD.MOV.U32 R0, RZ, RZ, R4.reuse ;  /* 0x000000ffff003224 */ /* 0x100fe200078e0004 */
[C---:B------:R-:W-:Y:S01]  /*04f0*/  ISETP.EQ.AND P3, PT, R11.reuse, -0x4, PT ;  /* 0xfffffffc0b00780c */ /* 0x040fe20003f62270 */
[----:B------:R-:W-:Y:S02]  /*0500*/  @P4 IMAD.MOV.U32 R10, RZ, RZ, R4 ;  /* 0x000000ffff0a4224 */ /* 0x000fe400078e0004 */
[--C-:B------:R-:W-:Y:S01]  /*0510*/  @P4 IMAD.MOV.U32 R0, RZ, RZ, R9.reuse ;  /* 0x000000ffff004224 */ /* 0x100fe200078e0009 */
[----:B------:R-:W-:Y:S01]  /*0520*/  ISETP.EQ.AND P4, PT, R11, RZ, PT ;  /* 0x000000ff0b00720c */ /* 0x000fe20003f82270 */
[----:B------:R-:W-:Y:S01]  /*0530*/  @P0 IMAD.MOV.U32 R10, RZ, RZ, R9 ;  /* 0x000000ffff0a0224 */ /* 0x000fe200078e0009 */
[----:B------:R-:W-:Y:S01]  /*0540*/  @P0 MOV R0, R14 ;  /* 0x0000000e00000202 */ /* 0x000fe20000000f00 */
[----:B------:R-:W-:Y:S02]  /*0550*/  @P1 IMAD.MOV.U32 R10, RZ, RZ, R14 ;  /* 0x000000ffff0a1224 */ /* 0x000fe400078e000e */
[--C-:B------:R-:W-:Y:S01]  /*0560*/  @P1 IMAD.MOV.U32 R0, RZ, RZ, R15.reuse ;  /* 0x000000ffff001224 */ /* 0x100fe200078e000f */
[----:B------:R-:W-:Y:S01]  /*0570*/  @P2 MOV R0, R16 ;  /* 0x0000001000002202 */ /* 0x000fe20000000f00 */
[----:B------:R-:W-:-:S02]  /*0580*/  @P2 IMAD.MOV.U32 R10, RZ, RZ, R15 ;  /* 0x000000ffff0a2224 */ /* 0x000fc400078e000f */
[----:B------:R-:W-:Y:S02]  /*0590*/  @P3 IMAD.MOV.U32 R10, RZ, RZ, R16 ;  /* 0x000000ffff0a3224 */ /* 0x000fe400078e0010 */
[--C-:B------:R-:W-:Y:S02]  /*05a0*/  @P3 IMAD.MOV.U32 R0, RZ, RZ, R17.reuse ;  /* 0x000000ffff003224 */ /* 0x100fe400078e0011 */
[----:B------:R-:W-:Y:S01]  /*05b0*/  @P4 IMAD.MOV.U32 R10, RZ, RZ, R17 ;  /* 0x000000ffff0a4224 */ /* 0x000fe200078e0011 */
[----:B------:R-:W-:Y:S01]  /*05c0*/  @P4 MOV R0, R5 ;  /* 0x0000000500004202 */ /* 0x000fe20000000f00 */
[----:B------:R-:W-:Y:S01]  /*05d0*/  @P5 IMAD.MOV.U32 R10, RZ, RZ, R5 ;  /* 0x000000ffff0a5224 */ /* 0x000fe200078e0005 */
[----:B------:R-:W-:Y:S06]  /*05e0*/  @!P6 BRA `(.L_x_82) ;  /* 0x00000000002ce947 */ /* 0x000fec0003800000 */
[----:B------:R-:W-:Y:S01]  /*05f0*/  @P0 IMAD.MOV.U32 R12, RZ, RZ, R4 ;  /* 0x000000ffff0c0224 */ /* 0x000fe200078e0004 */
[----:B------:R-:W-:Y:S01]  /*0600*/  ISETP.EQ.AND P0, PT, R11, 0x8, PT ;  /* 0x000000080b00780c */ /* 0x000fe20003f02270 */
[----:B------:R-:W-:Y:S01]  /*0610*/  @P1 IMAD.MOV.U32 R12, RZ, RZ, R9 ;  /* 0x000000ffff0c1224 */ /* 0x000fe200078e0009 */
[----:B------:R-:W-:Y:S01]  /*0620*/  @P2 MOV R12, R14 ;  /* 0x0000000e000c2202 */ /* 0x000fe20000000f00 */
[----:B------:R-:W-:Y:S01]  /*0630*/  @P3 IMAD.MOV.U32 R12, RZ, RZ, R15 ;  /* 0x000000ffff0c3224 */ /* 0x000fe200078e000f */
[----:B------:R-:W-:Y:S01]  /*0640*/  LOP3.LUT R11, R2, 0x1f, RZ, 0xc0, !PT ;  /* 0x0000001f020b7812 */ /* 0x000fe200078ec0ff */
[----:B------:R-:W-:Y:S02]  /*0650*/  @P4 IMAD.MOV.U32 R12, RZ, RZ, R16 ;  /* 0x000000ffff0c4224 */ /* 0x000fe400078e0010 */
[----:B------:R-:W-:Y:S01]  /*0660*/  @P5 IMAD.MOV.U32 R12, RZ, RZ, R17 ;  /* 0x000000ffff0c5224 */ /* 0x000fe200078e0011 */
[----:B------:R-:W-:-:S05]  /*0670*/  SHF.L.W.U32.HI R0, R10, R11, R0 ;  /* 0x0000000b0a007219 */ /* 0x000fca0000010e00 */
[----:B------:R-:W-:-:S04]  /*0680*/  @P0 MOV R12, R5 ;  /* 0x00000005000c0202 */ /* 0x000fc80000000f00 */
[----:B------:R-:W-:-:S07]  /*0690*/  SHF.L.W.U32.HI R10, R12, R11, R10 ;  /* 0x0000000b0c0a7219 */ /* 0x000fce0000010e0a */
.L_x_82:
[C---:B------:R-:W-:Y:S01]  /*06a0*/  SHF.L.W.U32.HI R2, R10.reuse, 0x2, R0 ;  /* 0x000000020a027819 */ /* 0x040fe20000010e00 */
[----:B------:R-:W-:Y:S01]  /*06b0*/  IMAD.SHL.U32 R10, R10, 0x4, RZ ;  /* 0x000000040a0a7824 */ /* 0x000fe200078e00ff */
[----:B------:R-:W-:Y:S01]  /*06c0*/  UMOV UR4, 0x54442d19 ;  /* 0x54442d1900047882 */ /* 0x000fe20000000000 */
[----:B------:R-:W-:Y:S01]  /*06d0*/  UMOV UR5, 0x3bf921fb ;  /* 0x3bf921fb00057882 */ /* 0x000fe20000000000 */
[----:B------:R-:W-:Y:S02]  /*06e0*/  SHF.R.S32.HI R5, RZ, 0x1f, R2 ;  /* 0x0000001fff057819 */ /* 0x000fe40000011402 */
[----:B------:R-:W-:Y:S02]  /*06f0*/  ISETP.GE.AND P0, PT, R3, RZ, PT ;  /* 0x000000ff0300720c */ /* 0x000fe40003f06270 */
[C---:B------:R-:W-:Y:S02]  /*0700*/  LOP3.LUT R10, R5.reuse, R10, RZ, 0x3c, !PT ;  /* 0x0000000a050a7212 */ /* 0x040fe400078e3cff */
[----:B------:R-:W-:-:S02]  /*0710*/  LOP3.LUT R11, R5, R2, RZ, 0x3c, !PT ;  /* 0x00000002050b7212 */ /* 0x000fc400078e3cff */
[----:B------:R-:W-:Y:S02]  /*0720*/  SHF.R.U32.HI R0, RZ, 0x1e, R0 ;  /* 0x0000001eff007819 */ /* 0x000fe40000011600 */
[C---:B------:R-:W-:Y:S02]  /*0730*/  LOP3.LUT R5, R2.reuse, R3, RZ, 0x3c, !PT ;  /* 0x0000000302057212 */ /* 0x040fe400078e3cff */
[----:B------:R-:W0:Y:S01]  /*0740*/  I2F.F64.S64 R10, R10 ;  /* 0x0000000a000a7312 */ /* 0x000e220000301c00 */
[----:B------:R-:W-:Y:S02]  /*0750*/  LEA.HI R0, R2, R0, RZ, 0x1 ;  /* 0x0000000002007211 */ /* 0x000fe400078f08ff */
[----:B------:R-:W-:-:S03]  /*0760*/  ISETP.GE.AND P1, PT, R5, RZ, PT ;  /* 0x000000ff0500720c */ /* 0x000fc60003f26270 */
[----:B------:R-:W-:-:S04]  /*0770*/  IMAD.MOV R2, RZ, RZ, -R0 ;  /* 0x000000ffff027224 */ /* 0x000fc800078e0a00 */
[----:B------:R-:W-:Y:S01]  /*0780*/  @!P0 IMAD.MOV.U32 R0, RZ, RZ, R2 ;  /* 0x000000ffff008224 */ /* 0x000fe200078e0002 */
[----:B0-----:R-:W-:-:S10]  /*0790*/  DMUL R12, R10, UR4 ;  /* 0x000000040a0c7c28 */ /* 0x001fd40008000000 */
[----:B------:R-:W0:Y:S02]  /*07a0*/  F2F.F32.F64 R12, R12 ;  /* 0x0000000c000c7310 */ /* 0x000e240000301000 */
[----:B0-----:R-:W-:-:S07]  /*07b0*/  FSEL R2, -R12, R12, !P1 ;  /* 0x0000000c0c027208 */ /* 0x001fce0004800100 */
.L_x_80:
[----:B------:R-:W-:Y:S01]  /*07c0*/  MOV R5, 0x37cbac00 ;  /* 0x37cbac0000057802 */ /* 0x000fe20000000f00 */
[----:B------:R-:W-:Y:S01]  /*07d0*/  FMUL R10, R2, R2 ;  /* 0x00000002020a7220 */ /* 0x000fe20000400000 */
[----:B------:R-:W-:Y:S01]  /*07e0*/  LOP3.LUT R12, R0, 0x1, RZ, 0xc0, !PT ;  /* 0x00000001000c7812 */ /* 0x000fe200078ec0ff */
[----:B------:R-:W-:Y:S01]  /*07f0*/  IMAD.MOV.U32 R13, RZ, RZ, 0x3c0885e4 ;  /* 0x3c0885e4ff0d7424 */ /* 0x000fe200078e00ff */
[----:B------:R-:W-:Y:S01]  /*0800*/  FSETP.GE.AND P2, PT, |R3|, 105615, PT ;  /* 0x47ce47800300780b */ /* 0x000fe20003f46200 */
[----:B------:R-:W-:Y:S01]  /*0810*/  FFMA R11, R10, R5, -0.0013887860113754868507 ;  /* 0xbab607ed0a0b7423 */ /* 0x000fe20000000005 */
[----:B------:R-:W-:Y:S01]  /*0820*/  ISETP.NE.U32.AND P0, PT, R12, 0x1, PT ;  /* 0x000000010c00780c */ /* 0x000fe20003f05070 */
[----:B------:R-:W-:Y:S02]  /*0830*/  VIADD R0, R0, 0x1 ;  /* 0x0000000100007836 */ /* 0x000fe40000000000 */
[----:B------:R-:W-:Y:S01]  /*0840*/  IMAD.MOV.U32 R12, RZ, RZ, 0x3e2aaaa8 ;  /* 0x3e2aaaa8ff0c7424 */ /* 0x000fe200078e00ff */
[----:B------:R-:W-:-:S02]  /*0850*/  FSEL R11, R11, -0.00019574658654164522886, P0 ;  /* 0xb94d41530b0b7808 */ /* 0x000fc40000000000 */
[----:B------:R-:W-:Y:S02]  /*0860*/  FSEL R13, R13, 0.041666727513074874878, !P0 ;  /* 0x3d2aaabb0d0d7808 */ /* 0x000fe40004000000 */
[----:B------:R-:W-:Y:S02]  /*0870*/  LOP3.LUT P1, RZ, R0, 0x2, RZ, 0xc0, !PT ;  /* 0x0000000200ff7812 */ /* 0x000fe4000782c0ff */
[----:B------:R-:W-:Y:S01]  /*0880*/  FSEL R0, R2, 1, !P0 ;  /* 0x3f80000002007808 */ /* 0x000fe20004000000 */
[----:B------:R-:W-:Y:S01]  /*0890*/  FFMA R13, R10, R11, R13 ;  /* 0x0000000b0a0d7223 */ /* 0x000fe2000000000d */
[----:B------:R-:W-:-:S03]  /*08a0*/  FSEL R2, -R12, -0.4999999701976776123, !P0 ;  /* 0xbeffffff0c027808 */ /* 0x000fc60004000100 */
[C---:B------:R-:W-:Y:S02]  /*08b0*/  FFMA R11, R10.reuse, R0, RZ ;  /* 0x000000000a0b7223 */ /* 0x040fe400000000ff */
[----:B------:R-:W-:Y:S01]  /*08c0*/  FFMA R2, R10, R13, R2 ;  /* 0x0000000d0a027223 */ /* 0x000fe20000000002 */
[----:B------:R-:W-:-:S03]  /*08d0*/  IMAD.MOV.U32 R10, RZ, RZ, R18 ;  /* 0x000000ffff0a7224 */ /* 0x000fc600078e0012 */
[----:B------:R-:W-:Y:S01]  /*08e0*/  FFMA R0, R11, R2, R0 ;  /* 0x000000020b007223 */ /* 0x000fe20000000000 */
[----:B------:R-:W-:Y:S02]  /*08f0*/  I2FP.F32.S32 R11, R6 ;  /* 0x00000006000b7245 */ /* 0x000fe40000201400 */
[----:B------:R-:W-:Y:S01]  /*0900*/  MOV R2, R19 ;  /* 0x0000001300027202 */ /* 0x000fe20000000f00 */
[----:B------:R-:W-:-:S04]  /*0910*/  @P1 FADD R0, RZ, -R0 ;  /* 0x80000000ff001221 */ /* 0x000fc80000000000 */
[----:B------:R-:W-:-:S04]  /*0920*/  FADD R0, R0, 1 ;  /* 0x3f80000000007421 */ /* 0x000fc80000000000 */
[----:B------:R-:W-:Y:S01]  /*0930*/  FFMA R0, R0, -48, R11 ;  /* 0xc240000000007823 */ /* 0x000fe2000000000b */
[----:B------:R-:W-:Y:S06]  /*0940*/  @!P2 BRA `(.L_x_83) ;  /* 0x000000040070a947 */ /* 0x000fec0003800000 */
[----:B------:R-:W-:-:S13]  /*0950*/  FSETP.NEU.AND P0, PT, |R3|, +INF , PT ;  /* 0x7f8000000300780b */ /* 0x000fda0003f0d200 */
[----:B------:R-:W-:Y:S01]  /*0960*/  @!P0 FMUL R10, RZ, R3 ;  /* 0x00000003ff0a8220 */ /* 0x000fe20000400000 */
[----:B------:R-:W-:Y:S01]  /*0970*/  @!P0 IMAD.MOV.U32 R2, RZ, RZ, RZ ;  /* 0x000000ffff028224 */ /* 0x000fe200078e00ff */
[----:B------:R-:W-:Y:S06]  /*0980*/  @!P0 BRA `(.L_x_83) ;  /* 0x0000000400608947 */ /* 0x000fec0003800000 */
[----:B------:R-:W-:Y:S01]  /*0990*/  IMAD.SHL.U32 R2, R3, 0x100, RZ ;  /* 0x0000010003027824 */ /* 0x000fe200078e00ff */
[----:B------:R-:W-:Y:S02]  /*09a0*/  CS2R R20, SRZ ;  /* 0x0000000000147805 */ /* 0x000fe4000001ff00 */
[----:B------:R-:W-:Y:S01]  /*09b0*/  MOV R23, RZ ;  /* 0x000000ff00177202 */ /* 0x000fe20000000f00 */
[----:B------:R-:W0:Y:S01]  /*09c0*/  LDCU.64 UR8, c[0x4][URZ] ;  /* 0x01000000ff0877ac */ /* 0x000e220008000a00 */
[----:B------:R-:W-:Y:S01]  /*09d0*/  LOP3.LUT R25, R2, 0x80000000, RZ, 0xfc, !PT ;  /* 0x8000000002197812 */ /* 0x000fe200078efcff */
[----:B------:R-:W-:-:S06]  /*09e0*/  UMOV UR4, URZ ;  /* 0x000000ff00047c82 */ /* 0x000fcc0008000000 */
.L_x_84:
[----:B0-----:R-:W-:Y:S02]  /*09f0*/  IMAD.U32 R10, RZ, RZ, UR8 ;  /* 0x00000008ff0a7e24 */ /* 0x001fe4000f8e00ff */
        /* <DEDUP_REMOVED lines=12> */
[----:B------:R-:W-:-:S04]  /*0ac0*/  IADD3 R2, P2, PT, R12, R21, RZ ;  /* 0x000000150c027210 */ /* 0x000fc80007f5e0ff */
[-C--:B------:R-:W-:Y:S01]  /*0ad0*/  @P0 MOV R4, R2.reuse ;  /* 0x0000000200040202 */ /* 0x080fe20000000f00 */
[----:B------:R-:W-:Y:S01]  /*0ae0*/  IMAD.X R21, R13, 0x1, R23, P2 ;  /* 0x000000010d157824 */ /* 0x000fe200010e0617 */
[C---:B------:R-:W-:Y:S01]  /*0af0*/  ISETP.EQ.AND P2, PT, R20.reuse, 0x8, PT ;  /* 0x000000081400780c */ /* 0x040fe20003f42270 */
[--C-:B------:R-:W-:Y:S01]  /*0b00*/  @P1 IMAD.MOV.U32 R9, RZ, RZ, R2.reuse ;  /* 0x000000ffff091224 */ /* 0x100fe200078e0002 */
[----:B------:R-:W-:Y:S01]  /*0b10*/  @P4 MOV R16, R2 ;  /* 0x0000000200104202 */ /* 0x000fe20000000f00 */
[--C-:B------:R-:W-:Y:S02]  /*0b20*/  @P3 IMAD.MOV.U32 R15, RZ, RZ, R2.reuse ;  /* 0x000000ffff0f3224 */ /* 0x100fe400078e0002 */
[----:B------:R-:W-:Y:S02]  /*0b30*/  @P5 IMAD.MOV.U32 R17, RZ, RZ, R2 ;  /* 0x000000ffff115224 */ /* 0x000fe400078e0002 */
[----:B------:R-:W-:-:S06]  /*0b40*/  VIADD R20, R20, 0x4 ;  /* 0x0000000414147836 */ /* 0x000fcc0000000000 */
        /* <DEDUP_REMOVED lines=17> */
[----:B------:R-:W-:Y:S01]  /*0c60*/  @P4 IMAD.MOV.U32 R2, RZ, RZ, R9 ;  /* 0x000000ffff024224 */ /* 0x000fe200078e0009 */
[----:B------:R-:W-:Y:S01]  /*0c70*/  ISETP.EQ.AND P4, PT, R13, RZ, PT ;  /* 0x000000ff0d00720c */ /* 0x000fe20003f82270 */
[--C-:B------:R-:W-:Y:S01]  /*0c80*/  @P0 IMAD.MOV.U32 R2, RZ, RZ, R14.reuse ;  /* 0x000000ffff020224 */ /* 0x100fe200078e000e */
[----:B------:R-:W-:Y:S01]  /*0c90*/  @P0 MOV R10, R9 ;  /* 0x00000009000a0202 */ /* 0x000fe20000000f00 */
[----:B------:R-:W-:Y:S01]  /*0ca0*/  @P1 IMAD.MOV.U32 R10, RZ, RZ, R14 ;  /* 0x000000ffff0a1224 */ /* 0x000fe200078e000e */
[----:B------:R-:W-:Y:S01]  /*0cb0*/  @P2 MOV R10, R15 ;  /* 0x0000000f000a2202 */ /* 0x000fe20000000f00 */
[----:B------:R-:W-:-:S02]  /*0cc0*/  @P1 IMAD.MOV.U32 R2, RZ, RZ, R15 ;  /* 0x000000ffff021224 */ /* 0x000fc400078e000f */
[--C-:B------:R-:W-:Y:S02]  /*0cd0*/  @P2 IMAD.MOV.U32 R2, RZ, RZ, R16.reuse ;  /* 0x000000ffff022224 */ /* 0x100fe400078e0010 */
[----:B------:R-:W-:Y:S02]  /*0ce0*/  @P3 IMAD.MOV.U32 R10, RZ, RZ, R16 ;  /* 0x000000ffff0a3224 */ /* 0x000fe400078e0010 */
[----:B------:R-:W-:Y:S02]  /*0cf0*/  @P3 IMAD.MOV.U32 R2, RZ, RZ, R17 ;  /* 0x000000ffff023224 */ /* 0x000fe400078e0011 */
[----:B------:R-:W-:Y:S01]  /*0d00*/  @P4 MOV R10, R17 ;  /* 0x00000011000a4202 */ /* 0x000fe20000000f00 */
[--C-:B------:R-:W-:Y:S02]  /*0d10*/  @P4 IMAD.MOV.U32 R2, RZ, RZ, R21.reuse ;  /* 0x000000ffff024224 */ /* 0x100fe400078e0015 */
[----:B------:R-:W-:Y:S01]  /*0d20*/  @P5 IMAD.MOV.U32 R10, RZ, RZ, R21 ;  /* 0x000000ffff0a5224 */ /* 0x000fe200078e0015 */
[----:B------:R-:W-:Y:S06]  /*0d30*/  @!P6 BRA `(.L_x_85) ;  /* 0x00000000002ce947 */ /* 0x000fec0003800000 */
[----:B------:R-:W-:Y:S01]  /*0d40*/  @P0 IMAD.MOV.U32 R11, RZ, RZ, R4 ;  /* 0x000000ffff0b0224 */ /* 0x000fe200078e0004 */
[----:B------:R-:W-:Y:S02]  /*0d50*/  ISETP.EQ.AND P0, PT, R13, 0x8, PT ;  /* 0x000000080d00780c */ /* 0x000fe40003f02270 */
[----:B------:R-:W-:Y:S01]  /*0d60*/  @P1 MOV R11, R9 ;  /* 0x00000009000b1202 */ /* 0x000fe20000000f00 */
[----:B------:R-:W-:Y:S01]  /*0d70*/  @P2 IMAD.MOV.U32 R11, RZ, RZ, R14 ;  /* 0x000000ffff0b2224 */ /* 0x000fe200078e000e */
[----:B------:R-:W-:Y:S01]  /*0d80*/  LOP3.LUT R13, R12, 0x1f, RZ, 0xc0, !PT ;  /* 0x0000001f0c0d7812 */ /* 0x000fe200078ec0ff */
[----:B------:R-:W-:Y:S02]  /*0d90*/  @P3 IMAD.MOV.U32 R11, RZ, RZ, R15 ;  /* 0x000000ffff0b3224 */ /* 0x000fe400078e000f */
[----:B------:R-:W-:Y:S01]  /*0da0*/  @P4 IMAD.MOV.U32 R11, RZ, RZ, R16 ;  /* 0x000000ffff0b4224 */ /* 0x000fe200078e0010 */
[----:B------:R-:W-:Y:S02]  /*0db0*/  @P5 MOV R11, R17 ;  /* 0x00000011000b5202 */ /* 0x000fe40000000f00 */
[----:B------:R-:W-:-:S03]  /*0dc0*/  SHF.L.W.U32.HI R2, R10, R13, R2 ;  /* 0x0000000d0a027219 */ /* 0x000fc60000010e02 */
[----:B------:R-:W-:-:S05]  /*0dd0*/  @P0 IMAD.MOV.U32 R11, RZ, RZ, R21 ;  /* 0x000000ffff0b0224 */ /* 0x000fca00078e0015 */
[----:B------:R-:W-:-:S07]  /*0de0*/  SHF.L.W.U32.HI R10, R11, R13, R10 ;  /* 0x0000000d0b0a7219 */ /* 0x000fce0000010e0a */
.L_x_85:
[C---:B------:R-:W-:Y:S01]  /*0df0*/  SHF.L.W.U32.HI R20, R10.reuse, 0x2, R2 ;  /* 0x000000020a147819 */ /* 0x040fe20000010e02 */
[----:B------:R-:W-:Y:S01]  /*0e00*/  IMAD.SHL.U32 R10, R10, 0x4, RZ ;  /* 0x000000040a0a7824 */ /* 0x000fe200078e00ff */
[----:B------:R-:W-:Y:S01]  /*0e10*/  UMOV UR4, 0x54442d19 ;  /* 0x54442d1900047882 */ /* 0x000fe20000000000 */
[----:B------:R-:W-:Y:S01]  /*0e20*/  UMOV UR5, 0x3bf921fb ;  /* 0x3bf921fb00057882 */ /* 0x000fe20000000000 */
[----:B------:R-:W-:Y:S02]  /*0e30*/  SHF.R.S32.HI R11, RZ, 0x1f, R20 ;  /* 0x0000001fff0b7819 */ /* 0x000fe40000011414 */
[----:B------:R-:W-:Y:S02]  /*0e40*/  SHF.R.U32.HI R2, RZ, 0x1e, R2 ;  /* 0x0000001eff027819 */ /* 0x000fe40000011602 */
[C---:B------:R-:W-:Y:S02]  /*0e50*/  LOP3.LUT R10, R11.reuse, R10, RZ, 0x3c, !PT ;  /* 0x0000000a0b0a7212 */ /* 0x040fe400078e3cff */
[----:B------:R-:W-:-:S02]  /*0e60*/  LOP3.LUT R11, R11, R20, RZ, 0x3c, !PT ;  /* 0x000000140b0b7212 */ /* 0x000fc400078e3cff */
[----:B------:R-:W-:Y:S02]  /*0e70*/  ISETP.GE.AND P1, PT, R3, RZ, PT ;  /* 0x000000ff0300720c */ /* 0x000fe40003f26270 */
[C---:B------:R-:W-:Y:S02]  /*0e80*/  LEA.HI R2, R20.reuse, R2, RZ, 0x1 ;  /* 0x0000000214027211 */ /* 0x040fe400078f08ff */
[----:B------:R-:W0:Y:S01]  /*0e90*/  I2F.F64.S64 R10, R10 ;  /* 0x0000000a000a7312 */ /* 0x000e220000301c00 */
[----:B------:R-:W-:Y:S02]  /*0ea0*/  LOP3.LUT R21, R20, R3, RZ, 0x3c, !PT ;  /* 0x0000000314157212 */ /* 0x000fe400078e3cff */
[----:B------:R-:W-:Y:S02]  /*0eb0*/  IMAD.MOV R20, RZ, RZ, -R2 ;  /* 0x000000ffff147224 */ /* 0x000fe400078e0a02 */
[----:B------:R-:W-:-:S04]  /*0ec0*/  ISETP.GE.AND P0, PT, R21, RZ, PT ;  /* 0x000000ff1500720c */ /* 0x000fc80003f06270 */
[----:B------:R-:W-:Y:S01]  /*0ed0*/  @!P1 MOV R2, R20 ;  /* 0x0000001400029202 */ /* 0x000fe20000000f00 */
[----:B0-----:R-:W-:-:S10]  /*0ee0*/  DMUL R12, R10, UR4 ;  /* 0x000000040a0c7c28 */ /* 0x001fd40008000000 */
[----:B------:R-:W0:Y:S02]  /*0ef0*/  F2F.F32.F64 R12, R12 ;  /* 0x0000000c000c7310 */ /* 0x000e240000301000 */
[----:B0-----:R-:W-:-:S07]  /*0f00*/  FSEL R10, -R12, R12, !P0 ;  /* 0x0000000c0c0a7208 */ /* 0x001fce0004000100 */
.L_x_83:
[----:B------:R-:W-:Y:S01]  /*0f10*/  FMUL R11, R10, R10 ;  /* 0x0000000a0a0b7220 */ /* 0x000fe20000400000 */
[C---:B------:R-:W-:Y:S01]  /*0f20*/  LOP3.LUT R13, R2.reuse, 0x1, RZ, 0xc0, !PT ;  /* 0x00000001020d7812 */ /* 0x040fe200078ec0ff */
[----:B------:R-:W-:Y:S01]  /*0f30*/  IMAD.MOV.U32 R20, RZ, RZ, 0x3d2aaabb ;  /* 0x3d2aaabbff147424 */ /* 0x000fe200078e00ff */
[----:B------:R-:W-:Y:S01]  /*0f40*/  LOP3.LUT P1, RZ, R2, 0x2, RZ, 0xc0, !PT ;  /* 0x0000000202ff7812 */ /* 0x000fe2000782c0ff */
[----:B------:R-:W-:Y:S01]  /*0f50*/  FFMA R12, R11, R5, -0.0013887860113754868507 ;  /* 0xbab607ed0b0c7423 */ /* 0x000fe20000000005 */
[----:B------:R-:W-:Y:S01]  /*0f60*/  ISETP.NE.U32.AND P0, PT, R13, 0x1, PT ;  /* 0x000000010d00780c */ /* 0x000fe20003f05070 */
[----:B------:R-:W-:Y:S01]  /*0f70*/  IMAD.MOV.U32 R21, RZ, RZ, 0x3effffff ;  /* 0x3effffffff157424 */ /* 0x000fe200078e00ff */
[----:B------:R-:W-:Y:S02]  /*0f80*/  FSETP.GE.AND P2, PT, |R3|, 105615, PT ;  /* 0x47ce47800300780b */ /* 0x000fe40003f46200 */
[----:B------:R-:W-:Y:S02]  /*0f90*/  FSEL R12, R12, -0.00019574658654164522886, !P0 ;  /* 0xb94d41530c0c7808 */ /* 0x000fe40004000000 */
[----:B------:R-:W-:-:S02]  /*0fa0*/  FSEL R22, R20, 0.0083327032625675201416, !P0 ;  /* 0x3c0885e414167808 */ /* 0x000fc40004000000 */
[----:B------:R-:W-:Y:S02]  /*0fb0*/  FSEL R2, R10, 1, P0 ;  /* 0x3f8000000a027808 */ /* 0x000fe40000000000 */
[----:B------:R-:W-:Y:S01]  /*0fc0*/  FSEL R23, -R21, -0.16666662693023681641, !P0 ;  /* 0xbe2aaaa815177808 */ /* 0x000fe20004000100 */
[C---:B------:R-:W-:Y:S02]  /*0fd0*/  FFMA R12, R11.reuse, R12, R22 ;  /* 0x0000000c0b0c7223 */ /* 0x040fe40000000016 */
[C---:B------:R-:W-:Y:S02]  /*0fe0*/  FFMA R13, R11.reuse, R2, RZ ;  /* 0x000000020b0d7223 */ /* 0x040fe400000000ff */
[----:B------:R-:W-:Y:S01]  /*0ff0*/  FFMA R12, R11, R12, R23 ;  /* 0x0000000c0b0c7223 */ /* 0x000fe20000000017 */
[----:B------:R-:W-:-:S03]  /*1000*/  I2FP.F32.U32 R11, R7 ;  /* 0x00000007000b7245 */ /* 0x000fc60000201000 */
[----:B------:R-:W-:-:S04]  /*1010*/  FFMA R2, R13, R12, R2 ;  /* 0x0000000c0d027223 */ /* 0x000fc80000000002 */
        /* <DEDUP_REMOVED lines=8> */
[----:B------:R-:W-:Y:S02]  /*10a0*/  SHF.L.U32 R10, R3, 0x8, RZ ;  /* 0x00000008030a7819 */ /* 0x000fe400000006ff */
[----:B------:R-:W-:Y:S01]  /*10b0*/  CS2R R18, SRZ ;  /* 0x0000000000127805 */ /* 0x000fe2000001ff00 */
[----:B------:R-:W-:Y:S01]  /*10c0*/  IMAD.MOV.U32 R23, RZ, RZ, RZ ;  /* 0x000000ffff177224 */ /* 0x000fe200078e00ff */
[----:B------:R-:W0:Y:S01]  /*10d0*/  LDCU.64 UR8, c[0x4][URZ] ;  /* 0x01000000ff0877ac */ /* 0x000e220008000a00 */
[----:B------:R-:W-:Y:S01]  /*10e0*/  LOP3.LUT R25, R10, 0x80000000, RZ, 0xfc, !PT ;  /* 0x800000000a197812 */ /* 0x000fe200078efcff */
[----:B------:R-:W-:-:S06]  /*10f0*/  UMOV UR4, URZ ;  /* 0x000000ff00047c82 */ /* 0x000fcc0008000000 */
.L_x_87:
        /* <DEDUP_REMOVED lines=11> */
[----:B------:R-:W-:-:S02]  /*11b0*/  ISETP.EQ.AND P4, PT, R18, 0x10, PT ;  /* 0x000000101200780c */ /* 0x000fc40003f82270 */
[C---:B------:R-:W-:Y:S01]  /*11c0*/  ISETP.EQ.AND P5, PT, R18.reuse, 0x14, PT ;  /* 0x000000141200780c */ /* 0x040fe20003fa2270 */
[----:B------:R-:W-:Y:S02]  /*11d0*/  VIADD R18, R18, 0x4 ;  /* 0x0000000412127836 */ /* 0x000fe40000000000 */
[----:B--2---:R-:W-:-:S03]  /*11e0*/  IMAD.WIDE.U32 R12, R10, R25, RZ ;  /* 0x000000190a0c7225 */ /* 0x004fc600078e00ff */
[----:B------:R-:W-:-:S04]  /*11f0*/  IADD3 R12, P6, PT, R12, R19, RZ ;  /* 0x000000130c0c7210 */ /* 0x000fc80007fde0ff */
[----:B------:R-:W-:Y:S01]  /*1200*/  IADD3.X R19, PT, PT, R13, R23, RZ, P6, !PT ;  /* 0x000000170d137210 */ /* 0x000fe200037fe4ff */
[--C-:B------:R-:W-:Y:S01]  /*1210*/  @P0 IMAD.MOV.U32 R4, RZ, RZ, R12.reuse ;  /* 0x000000ffff040224 */ /* 0x100fe200078e000c */
[----:B------:R-:W-:Y:S01]  /*1220*/  @P3 MOV R15, R12 ;  /* 0x0000000c000f3202 */ /* 0x000fe20000000f00 */
[--C-:B------:R-:W-:Y:S02]  /*1230*/  @P1 IMAD.MOV.U32 R9, RZ, RZ, R12.reuse ;  /* 0x000000ffff091224 */ /* 0x100fe400078e000c */
[--C-:B------:R-:W-:Y:S02]  /*1240*/  @P2 IMAD.MOV.U32 R14, RZ, RZ, R12.reuse ;  /* 0x000000ffff0e2224 */ /* 0x100fe400078e000c */
[--C-:B------:R-:W-:Y:S02]  /*1250*/  @P4 IMAD.MOV.U32 R16, RZ, RZ, R12.reuse ;  /* 0x000000ffff104224 */ /* 0x100fe400078e000c */
[----:B------:R-:W-:Y:S01]  /*1260*/  @P5 IMAD.MOV.U32 R17, RZ, RZ, R12 ;  /* 0x000000ffff115224 */ /* 0x000fe200078e000c */
[----:B------:R-:W-:Y:S06]  /*1270*/  BRA.U UP0, `(.L_x_87) ;  /* 0xfffffffd00a07547 */ /* 0x000fec000b83ffff */
[----:B------:R-:W-:-:S04]  /*1280*/  SHF.R.U32.HI R12, RZ, 0x17, R3 ;  /* 0x00000017ff0c7819 */ /* 0x000fc80000011603 */
[C---:B------:R-:W-:Y:S02]  /*1290*/  LOP3.LUT R10, R12.reuse, 0xe0, RZ, 0xc0, !PT ;  /* 0x000000e00c0a7812 */ /* 0x040fe400078ec0ff */
[----:B------:R-:W-:Y:S02]  /*12a0*/  LOP3.LUT P6, RZ, R12, 0x1f, RZ, 0xc0, !PT ;  /* 0x0000001f0cff7812 */ /* 0x000fe400078cc0ff */
[----:B------:R-:W-:-:S04]  /*12b0*/  IADD3 R10, PT, PT, R10, -0x80, RZ ;  /* 0xffffff800a0a7810 */ /* 0x000fc80007ffe0ff */
[----:B------:R-:W-:-:S05]  /*12c0*/  SHF.R.U32.HI R10, RZ, 0x5, R10 ;  /* 0x00000005ff0a7819 */ /* 0x000fca000001160a */
[----:B------:R-:W-:-:S05]  /*12d0*/  IMAD.U32 R13, R10, -0x4, RZ ;  /* 0xfffffffc0a0d7824 */ /* 0x000fca00078e00ff */
[C---:B------:R-:W-:Y:S02]  /*12e0*/  ISETP.EQ.AND P3, PT, R13.reuse, -0x18, PT ;  /* 0xffffffe80d00780c */ /* 0x040fe40003f62270 */
[C---:B------:R-:W-:Y:S02]  /*12f0*/  ISETP.EQ.AND P4, PT, R13.reuse, -0x14, PT ;  /* 0xffffffec0d00780c */ /* 0x040fe40003f82270 */
[C---:B------:R-:W-:Y:S02]  /*1300*/  ISETP.EQ.AND P2, PT, R13.reuse, -0x10, PT ;  /* 0xfffffff00d00780c */ /* 0x040fe40003f42270 */
[C---:B------:R-:W-:Y:S02]  /*1310*/  ISETP.EQ.AND P1, PT, R13.reuse, -0xc, PT ;  /* 0xfffffff40d00780c */ /* 0x040fe40003f22270 */
[C---:B------:R-:W-:Y:S02]  /*1320*/  ISETP.EQ.AND P0, PT, R13.reuse, -0x8, PT ;  /* 0xfffffff80d00780c */ /* 0x040fe40003f02270 */
[----:B------:R-:W-:-:S03]  /*1330*/  ISETP.EQ.AND P5, PT, R13, RZ, PT ;  /* 0x000000ff0d00720c */ /* 0x000fc60003fa2270 */
[--C-:B------:R-:W-:Y:S01]  /*1340*/  @P3 IMAD.MOV.U32 R10, RZ, RZ, R4.reuse ;  /* 0x000000ffff0a3224 */ /* 0x100fe200078e0004 */
[C---:B------:R-:W-:Y:S01]  /*1350*/  ISETP.EQ.AND P3, PT, R13.reuse, -0x4, PT ;  /* 0xfffffffc0d00780c */ /* 0x040fe20003f62270 */
[----:B------:R-:W-:Y:S01]  /*1360*/  @P4 IMAD.MOV.U32 R11, RZ, RZ, R4 ;  /* 0x000000ffff0b4224 */ /* 0x000fe200078e0004 */
[----:B------:R-:W-:Y:S01]  /*1370*/  @P4 MOV R10, R9 ;  /* 0x00000009000a4202 */ /* 0x000fe20000000f00 */
[----:B------:R-:W-:Y:S01]  /*1380*/  @P2 IMAD.MOV.U32 R11, RZ, RZ, R9 ;  /* 0x000000ffff0b2224 */ /* 0x000fe200078e0009 */
[----:B------:R-:W-:Y:S01]  /*1390*/  ISETP.EQ.AND P4, PT, R13, 0x4, PT ;  /* 0x000000040d00780c */ /* 0x000fe20003f82270 */
[--C-:B------:R-:W-:Y:S01]  /*13a0*/  @P2 IMAD.MOV.U32 R10, RZ, RZ, R14.reuse ;  /* 0x000000ffff0a2224 */ /* 0x100fe200078e000e */
[----:B------:R-:W-:Y:S01]  /*13b0*/  @P1 MOV R10, R15 ;  /* 0x0000000f000a1202 */ /* 0x000fe20000000f00 */
[----:B------:R-:W-:Y:S02]  /*13c0*/  @P1 IMAD.MOV.U32 R11, RZ, RZ, R14 ;  /* 0x000000ffff0b1224 */ /* 0x000fe400078e000e */
[----:B------:R-:W-:-:S02]  /*13d0*/  @P0 IMAD.MOV.U32 R11, RZ, RZ, R15 ;  /* 0x000000ffff0b0224 */ /* 0x000fc400078e000f */
[--C-:B------:R-:W-:Y:S02]  /*13e0*/  @P0 IMAD.MOV.U32 R10, RZ, RZ, R16.reuse ;  /* 0x000000ffff0a0224 */ /* 0x100fe400078e0010 */
[----:B------:R-:W-:Y:S01]  /*13f0*/  @P3 IMAD.MOV.U32 R11, RZ, RZ, R16 ;  /* 0x000000ffff0b3224 */ /* 0x000fe200078e0010 */
[----:B------:R-:W-:Y:S01]  /*1400*/  @P3 MOV R10, R17 ;  /* 0x00000011000a3202 */ /* 0x000fe20000000f00 */
[----:B------:R-:W-:Y:S02]  /*1410*/  @P5 IMAD.MOV.U32 R11, RZ, RZ, R17 ;  /* 0x000000ffff0b5224 */ /* 0x000fe400078e0011 */
[--C-:B------:R-:W-:Y:S02]  /*1420*/  @P5 IMAD.MOV.U32 R10, RZ, RZ, R19.reuse ;  /* 0x000000ffff0a5224 */ /* 0x100fe400078e0013 */
[----:B------:R-:W-:Y:S01]  /*1430*/  @P4 IMAD.MOV.U32 R11, RZ, RZ, R19 ;  /* 0x000000ffff0b4224 */ /* 0x000fe200078e0013 */
[----:B------:R-:W-:Y:S06]  /*1440*/  @!P6 BRA `(.L_x_88) ;  /* 0x000000000028e947 */ /* 0x000fec0003800000 */
[----:B------:R-:W-:Y:S01]  /*1450*/  @P1 MOV R4, R9 ;  /* 0x0000000900041202 */ /* 0x000fe20000000f00 */
[----:B------:R-:W-:Y:S01]  /*1460*/  @P0 IMAD.MOV.U32 R4, RZ, RZ, R14 ;  /* 0x000000ffff040224 */ /* 0x000fe200078e000e */
[----:B------:R-:W-:Y:S01]  /*1470*/  ISETP.EQ.AND P0, PT, R13, 0x8, PT ;  /* 0x000000080d00780c */ /* 0x000fe20003f02270 */
[----:B------:R-:W-:Y:S01]  /*1480*/  @P3 IMAD.MOV.U32 R4, RZ, RZ, R15 ;  /* 0x000000ffff043224 */ /* 0x000fe200078e000f */
[----:B------:R-:W-:Y:S01]  /*1490*/  LOP3.LUT R12, R12, 0x1f, RZ, 0xc0, !PT ;  /* 0x0000001f0c0c7812 */ /* 0x000fe200078ec0ff */
[----:B------:R-:W-:Y:S01]  /*14a0*/  @P5 IMAD.MOV.U32 R4, RZ, RZ, R16 ;  /* 0x000000ffff045224 */ /* 0x000fe200078e0010 */
[----:B------:R-:W-:Y:S02]  /*14b0*/  @P4 MOV R4, R17 ;  /* 0x0000001100044202 */ /* 0x000fe40000000f00 */
[----:B------:R-:W-:-:S07]  /*14c0*/  SHF.L.W.U32.HI R10, R11, R12, R10 ;  /* 0x0000000c0b0a7219 */ /* 0x000fce0000010e0a */
[----:B------:R-:W-:-:S05]  /*14d0*/  @P0 IMAD.MOV.U32 R4, RZ, RZ, R19 ;  /* 0x000000ffff040224 */ /* 0x000fca00078e0013 */
[----:B------:R-:W-:-:S07]  /*14e0*/  SHF.L.W.U32.HI R11, R4, R12, R11 ;  /* 0x0000000c040b7219 */ /* 0x000fce0000010e0b */
.L_x_88:
[C-C-:B------:R-:W-:Y:S01]  /*14f0*/  SHF.L.W.U32.HI R19, R11.reuse, 0x2, R10.reuse ;  /* 0x000000020b137819 */ /* 0x140fe20000010e0a */
        /* <DEDUP_REMOVED lines=8> */
[----:B------:R-:W0:Y:S01]  /*1580*/  I2F.F64.S64 R12, R14 ;  /* 0x0000000e000c7312 */ /* 0x000e220000301c00 */
[C---:B------:R-:W-:Y:S02]  /*1590*/  LOP3.LUT R3, R19.reuse, R3, RZ, 0x3c, !PT ;  /* 0x0000000313037212 */ /* 0x040fe400078e3cff */
[----:B------:R-:W-:Y:S02]  /*15a0*/  LEA.HI R19, R19, R10, RZ, 0x1 ;  /* 0x0000000a13137211 */ /* 0x000fe400078f08ff */
[----:B------:R-:W-:-:S03]  /*15b0*/  ISETP.GE.AND P0, PT, R3, RZ, PT ;  /* 0x000000ff0300720c */ /* 0x000fc60003f06270 */
[----:B------:R-:W-:-:S05]  /*15c0*/  IMAD.MOV R3, RZ, RZ, -R19 ;  /* 0x000000ffff037224 */ /* 0x000fca00078e0a13 */
[----:B------:R-:W-:Y:S01]  /*15d0*/  @!P1 MOV R19, R3 ;  /* 0x0000000300139202 */ /* 0x000fe20000000f00 */
[----:B0-----:R-:W-:-:S10]  /*15e0*/  DMUL R12, R12, UR4 ;  /* 0x000000040c0c7c28 */ /* 0x001fd40008000000 */
[----:B------:R-:W0:Y:S02]  /*15f0*/  F2F.F32.F64 R12, R12 ;  /* 0x0000000c000c7310 */ /* 0x000e240000301000 */
[----:B0-----:R-:W-:-:S07]  /*1600*/  FSEL R18, -R12, R12, !P0 ;  /* 0x0000000c0c127208 */ /* 0x001fce0004000100 */
.L_x_86:
[----:B------:R-:W-:Y:S01]  /*1610*/  FMUL R4, R18, R18 ;  /* 0x0000001212047220 */ /* 0x000fe20000400000 */
[C---:B------:R-:W-:Y:S02]  /*1620*/  LOP3.LUT R3, R19.reuse, 0x1, RZ, 0xc0, !PT ;  /* 0x0000000113037812 */ /* 0x040fe400078ec0ff */
[----:B------:R-:W-:Y:S01]  /*1630*/  LOP3.LUT P1, RZ, R19, 0x2, RZ, 0xc0, !PT ;  /* 0x0000000213ff7812 */ /* 0x000fe2000782c0ff */
[----:B------:R-:W-:Y:S01]  /*1640*/  FFMA R5, R4, R5, -0.0013887860113754868507 ;  /* 0xbab607ed04057423 */ /* 0x000fe20000000005 */
[----:B------:R-:W-:-:S04]  /*1650*/  ISETP.NE.U32.AND P0, PT, R3, 0x1, PT ;  /* 0x000000010300780c */ /* 0x000fc80003f05070 */
[----:B------:R-:W-:Y:S02]  /*1660*/  FSEL R9, R20, 0.0083327032625675201416, !P0 ;  /* 0x3c0885e414097808 */ /* 0x000fe40004000000 */
[----:B------:R-:W-:Y:S02]  /*1670*/  FSEL R5, R5, -0.00019574658654164522886, !P0 ;  /* 0xb94d415305057808 */ /* 0x000fe40004000000 */
[----:B------:R-:W-:Y:S02]  /*1680*/  FSEL R3, R18, 1, P0 ;  /* 0x3f80000012037808 */ /* 0x000fe40000000000 */
[----:B------:R-:W-:Y:S01]  /*1690*/  FSEL R12, -R21, -0.16666662693023681641, !P0 ;  /* 0xbe2aaaa8150c7808 */ /* 0x000fe20004000100 */
[C---:B------:R-:W-:Y:S02]  /*16a0*/  FFMA R5, R4.reuse, R5, R9 ;  /* 0x0000000504057223 */ /* 0x040fe40000000009 */
[C---:B------:R-:W-:Y:S02]  /*16b0*/  FFMA R10, R4.reuse, R3, RZ ;  /* 0x00000003040a7223 */ /* 0x040fe400000000ff */
[----:B------:R-:W-:Y:S01]  /*16c0*/  FFMA R5, R4, R5, R12 ;  /* 0x0000000504057223 */ /* 0x000fe2000000000c */
[----:B------:R-:W-:-:S03]  /*16d0*/  I2FP.F32.U32 R4, R8 ;  /* 0x0000000800047245 */ /* 0x000fc60000201000 */
[----:B------:R-:W-:Y:S01]  /*16e0*/  FFMA R3, R10, R5, R3 ;  /* 0x000000050a037223 */ /* 0x000fe20000000003 */
[----:B------:R-:W-:-:S03]  /*16f0*/  FMUL R5, R2, R2 ;  /* 0x0000000202057220 */ /* 0x000fc60000400000 */
[----:B------:R-:W-:Y:S01]  /*1700*/  @P1 FADD R3, RZ, -R3 ;  /* 0x80000003ff031221 */ /* 0x000fe20000000000 */
[----:B------:R-:W-:-:S03]  /*1710*/  FFMA R10, R0, R0, R5 ;  /* 0x00000000000a7223 */ /* 0x000fc60000000005 */
[----:B------:R-:W-:-:S04]  /*1720*/  FADD R3, R3, 1 ;  /* 0x3f80000003037421 */ /* 0x000fc80000000000 */
[----:B------:R-:W-:-:S04]  /*1730*/  FFMA R3, R3, -48, R4 ;  /* 0xc240000003037823 */ /* 0x000fc80000000004 */
[----:B------:R-:W-:-:S05]  /*1740*/  FFMA R4, R3, R3, R10 ;  /* 0x0000000303047223 */ /* 0x000fca000000000a */
[----:B------:R-:W-:-:S13]  /*1750*/  FSETP.GEU.AND P0, PT, R4, 192, PT ;  /* 0x434000000400780b */ /* 0x000fda0003f0e000 */
[----:B------:R-:W-:Y:S05]  /*1760*/  @P0 EXIT ;  /* 0x000000000000094d */ /* 0x000fea0003800000 */
[----:B------:R-:W-:Y:S01]  /*1770*/  VIADD R9, R4, 0xf3000000 ;  /* 0xf300000004097836 */ /* 0x000fe20000000000 */
[----:B------:R0:W1:Y:S01]  /*1780*/  MUFU.RSQ R5, R4 ;  /* 0x0000000400057308 */ /* 0x0000620000001400 */
[----:B------:R-:W-:Y:S03]  /*1790*/  BSSY.RECONVERGENT B0, `(.L_x_89) ;  /* 0x000000a000007945 */ /* 0x000fe60003800200 */
[----:B------:R-:W-:-:S13]  /*17a0*/  ISETP.GT.U32.AND P0, PT, R9, 0x727fffff, PT ;  /* 0x727fffff0900780c */ /* 0x000fda0003f04070 */
[----:B01----:R-:W-:Y:S05]  /*17b0*/  @!P0 BRA `(.L_x_90) ;  /* 0x00000000000c8947 */ /* 0x003fea0003800000 */
[----:B------:R-:W-:-:S07]  /*17c0*/  MOV R13, 0x17e0 ;  /* 0x000017e0000d7802 */ /* 0x000fce0000000f00 */
[----:B------:R-:W-:Y:S05]  /*17d0*/  CALL.REL.NOINC `($__internal_3_$__cuda_sm20_sqrt_rn_f32_slowpath) ;  /* 0x0000000400907944 */ /* 0x000fea0003c00000 */
[----:B------:R-:W-:Y:S05]  /*17e0*/  BRA `(.L_x_91) ;  /* 0x0000000000107947 */ /* 0x000fea0003800000 */
.L_x_90:
[----:B------:R-:W-:Y:S01]  /*17f0*/  FMUL.FTZ R9, R4, R5 ;  /* 0x0000000504097220 */ /* 0x000fe20000410000 */
[----:B------:R-:W-:-:S03]  /*1800*/  FMUL.FTZ R5, R5, 0.5 ;  /* 0x3f00000005057820 */ /* 0x000fc60000410000 */
[----:B------:R-:W-:-:S04]  /*1810*/  FFMA R10, -R9, R9, R4 ;  /* 0x00000009090a7223 */ /* 0x000fc80000000104 */
[----:B------:R-:W-:-:S07]  /*1820*/  FFMA R9, R10, R5, R9 ;  /* 0x000000050a097223 */ /* 0x000fce0000000009 */
.L_x_91:
[----:B------:R-:W-:Y:S05]  /*1830*/  BSYNC.RECONVERGENT B0 ;  /* 0x0000000000007941 */ /* 0x000fea0003800200 */
.L_x_89:
[----:B------:R-:W-:Y:S01]  /*1840*/  IMAD.MOV.U32 R10, RZ, RZ, 0x3baaaaab ;  /* 0x3baaaaabff0a7424 */ /* 0x000fe200078e00ff */
[----:B------:R-:W0:Y:S01]  /*1850*/  FCHK P0, R4, -192 ;  /* 0xc340000004007902 */ /* 0x000e220000000000 */
[----:B------:R-:W-:Y:S01]  /*1860*/  IMAD.MOV.U32 R5, RZ, RZ, 0x43400000 ;  /* 0x43400000ff057424 */ /* 0x000fe200078e00ff */
[----:B------:R-:W-:Y:S01]  /*1870*/  BSSY.RECONVERGENT B0, `(.L_x_92) ;  /* 0x000000c000007945 */ /* 0x000fe20003800200 */
[----:B------:R-:W-:Y:S02]  /*1880*/  FADD R9, R9, 1.0000000116860974231e-07 ;  /* 0x33d6bf9509097421 */ /* 0x000fe40000000000 */
[----:B------:R-:W-:-:S04]  /*1890*/  FFMA R5, -R10, R5, 1 ;  /* 0x3f8000000a057423 */ /* 0x000fc80000000105 */
[----:B------:R-:W-:-:S04]  /*18a0*/  FFMA R5, R5, -R10, -0.0052083334885537624359 ;  /* 0xbbaaaaab05057423 */ /* 0x000fc8000000080a */
[----:B------:R-:W-:-:S04]  /*18b0*/  FFMA R10, R4, R5, RZ ;  /* 0x00000005040a7223 */ /* 0x000fc800000000ff */
[----:B------:R-:W-:-:S04]  /*18c0*/  FFMA R11, R10, 192, R4 ;  /* 0x434000000a0b7823 */ /* 0x000fc80000000004 */
[----:B------:R-:W-:Y:S01]  /*18d0*/  FFMA R10, R5, R11, R10 ;  /* 0x0000000b050a7223 */ /* 0x000fe2000000000a */
[----:B0-----:R-:W-:Y:S06]  /*18e0*/  @!P0 BRA `(.L_x_93) ;  /* 0x0000000000108947 */ /* 0x001fec0003800000 */
[----:B------:R-:W-:Y:S01]  /*18f0*/  HFMA2 R5, -RZ, RZ, -3.625, 0 ;  /* 0xc3400000ff057431 */ /* 0x000fe200000001ff */
[----:B------:R-:W-:-:S07]  /*1900*/  MOV R10, 0x1920 ;  /* 0x00001920000a7802 */ /* 0x000fce0000000f00 */
[----:B------:R-:W-:Y:S05]  /*1910*/  CALL.REL.NOINC `($__internal_4_$__cuda_sm3x_div_rn_noftz_f32_slowpath) ;  /* 0x00000004009c7944 */ /* 0x000fea0003c00000 */
[----:B------:R-:W-:-:S07]  /*1920*/  IMAD.MOV.U32 R10, RZ, RZ, R4 ;  /* 0x000000ffff0a7224 */ /* 0x000fce00078e0004 */
.L_x_93:
[----:B------:R-:W-:Y:S05]  /*1930*/  BSYNC.RECONVERGENT B0 ;  /* 0x0000000000007941 */ /* 0x000fea0003800200 */
.L_x_92:
[----:B------:R-:W0:Y:S01]  /*1940*/  LDC.64 R4, c[0x0][0x398] ;  /* 0x0000e600ff047b82 */ /* 0x000e220000000a00 */
[----:B------:R-:W-:Y:S01]  /*1950*/  IMAD R7, R8, 0xc2, R7 ;  /* 0x000000c208077824 */ /* 0x000fe200078e0207 */
[----:B------:R-:W1:Y:S03]  /*1960*/  LDCU UR4, c[0x0][0x3a4] ;  /* 0x00007480ff0477ac */ /* 0x000e660008000800 */
[----:B------:R-:W-:-:S04]  /*1970*/  IMAD R6, R7, 0xc2, R6 ;  /* 0x000000c207067824 */ /* 0x000fc800078e0206 */
[----:B0-----:R-:W-:-:S05]  /*1980*/  IMAD.WIDE R4, R6, 0x4, R4 ;  /* 0x0000000406047825 */ /* 0x001fca00078e0204 */
[----:B------:R-:W1:Y:S01]  /*1990*/  LDG.E R12, desc[UR6][R4.64] ;  /* 0x00000006040c7981 */ /* 0x000e62000c1e1900 */
[----:B------:R-:W-:Y:S01]  /*19a0*/  IMAD.MOV.U32 R7, RZ, RZ, 0x3bbb989d ;  /* 0x3bbb989dff077424 */ /* 0x000fe200078e00ff */
[----:B------:R-:W-:Y:S01]  /*19b0*/  FCHK P0, R3, R9 ;  /* 0x0000000903007302 */ /* 0x000fe20000000000 */
[----:B------:R-:W-:Y:S01]  /*19c0*/  IMAD.MOV.U32 R8, RZ, RZ, 0x437c0000 ;  /* 0x437c0000ff087424 */ /* 0x000fe200078e00ff */
[----:B------:R-:W-:Y:S01]  /*19d0*/  BSSY.RECONVERGENT B0, `(.L_x_94) ;  /* 0x0000017000007945 */ /* 0x000fe20003800200 */
[----:B------:R-:W-:-:S04]  /*19e0*/  FFMA.SAT R7, R10, R7, 0.5 ;  /* 0x3f0000000a077423 */ /* 0x000fc80000002007 */
[----:B------:R-:W-:-:S04]  /*19f0*/  FFMA.RM R7, R7, R8, 12582913 ;  /* 0x4b40000107077423 */ /* 0x000fc80000004008 */
[C---:B------:R-:W-:Y:S01]  /*1a00*/  FADD R11, R7.reuse, -12583039 ;  /* 0xcb40007f070b7421 */ /* 0x040fe20000000000 */
[----:B------:R-:W-:-:S03]  /*1a10*/  SHF.L.U32 R7, R7, 0x17, RZ ;  /* 0x0000001707077819 */ /* 0x000fc600000006ff */
[----:B------:R-:W-:-:S04]  /*1a20*/  FFMA R11, R10, 1.4426950216293334961, -R11 ;  /* 0x3fb8aa3b0a0b7823 */ /* 0x000fc8000000080b */
[----:B------:R-:W-:Y:S02]  /*1a30*/  FFMA R11, R10, 1.925963033500011079e-08, R11 ;  /* 0x32a570600a0b7823 */ /* 0x000fe4000000000b */
[----:B------:R-:W0:Y:S08]  /*1a40*/  MUFU.RCP R10, R9 ;  /* 0x00000009000a7308 */ /* 0x000e300000001000 */
[----:B------:R-:W2:Y:S01]  /*1a50*/  MUFU.EX2 R8, R11 ;  /* 0x0000000b00087308 */ /* 0x000ea20000000800 */
[----:B0-----:R-:W-:-:S04]  /*1a60*/  FFMA R13, -R9, R10, 1 ;  /* 0x3f800000090d7423 */ /* 0x001fc8000000010a */
[----:B------:R-:W-:Y:S01]  /*1a70*/  FFMA R10, R10, R13, R10 ;  /* 0x0000000d0a0a7223 */ /* 0x000fe2000000000a */
[----:B--2---:R-:W-:-:S03]  /*1a80*/  FMUL R7, R7, R8 ;  /* 0x0000000807077220 */ /* 0x004fc60000400000 */
[----:B------:R-:W-:-:S04]  /*1a90*/  FFMA R13, R3, R10, RZ ;  /* 0x0000000a030d7223 */ /* 0x000fc800000000ff */
[----:B------:R-:W-:-:S04]  /*1aa0*/  FFMA R8, -R9, R13, R3 ;  /* 0x0000000d09087223 */ /* 0x000fc80000000103 */
[----:B------:R-:W-:Y:S01]  /*1ab0*/  FFMA R8, R10, R8, R13 ;  /* 0x000000080a087223 */ /* 0x000fe2000000000d */
[----:B-1----:R-:W-:-:S05]  /*1ac0*/  FFMA R7, R7, UR4, R12 ;  /* 0x0000000407077c23 */ /* 0x002fca000800000c */
[----:B------:R0:W-:Y:S01]  /*1ad0*/  STG.E desc[UR6][R4.64], R7 ;  /* 0x0000000704007986 */ /* 0x0001e2000c101906 */
[----:B------:R-:W-:Y:S05]  /*1ae0*/  @!P0 BRA `(.L_x_95) ;  /* 0x0000000000148947 */ /* 0x000fea0003800000 */
[----:B0-----:R-:W-:Y:S01]  /*1af0*/  IMAD.MOV.U32 R4, RZ, RZ, R3 ;  /* 0x000000ffff047224 */ /* 0x001fe200078e0003 */
[----:B------:R-:W-:Y:S01]  /*1b00*/  MOV R10, 0x1b30 ;  /* 0x00001b30000a7802 */ /* 0x000fe20000000f00 */
[----:B------:R-:W-:-:S07]  /*1b10*/  IMAD.MOV.U32 R5, RZ, RZ, R9 ;  /* 0x000000ffff057224 */ /* 0x000fce00078e0009 */
[----:B------:R-:W-:Y:S05]  /*1b20*/  CALL.REL.NOINC `($__internal_4_$__cuda_sm3x_div_rn_noftz_f32_slowpath) ;  /* 0x0000000400187944 */ /* 0x000fea0003c00000 */
[----:B------:R-:W-:-:S07]  /*1b30*/  IMAD.MOV.U32 R8, RZ, RZ, R4 ;  /* 0x000000ffff087224 */ /* 0x000fce00078e0004 */
.L_x_95:
[----:B------:R-:W-:Y:S05]  /*1b40*/  BSYNC.RECONVERGENT B0 ;  /* 0x0000000000007941 */ /* 0x000fea0003800200 */
.L_x_94:
[----:B0-----:R-:W0:Y:S02]  /*1b50*/  LDC.64 R4, c[0x0][0x380] ;  /* 0x0000e000ff047b82 */ /* 0x001e240000000a00 */
[----:B0-----:R-:W-:-:S05]  /*1b60*/  IMAD.WIDE R4, R6, 0x4, R4 ;  /* 0x0000000406047825 */ /* 0x001fca00078e0204 */
[----:B------:R-:W2:Y:S01]  /*1b70*/  LDG.E R3, desc[UR6][R4.64] ;  /* 0x0000000604037981 */ /* 0x000ea2000c1e1900 */
[----:B------:R-:W0:Y:S01]  /*1b80*/  MUFU.RCP R10, R9 ;  /* 0x00000009000a7308 */ /* 0x000e220000001000 */
[----:B------:R-:W-:Y:S07]  /*1b90*/  BSSY.RECONVERGENT B0, `(.L_x_96) ;  /* 0x000000f000007945 */ /* 0x000fee0003800200 */
[----:B------:R-:W1:Y:S01]  /*1ba0*/  FCHK P0, R2, R9 ;  /* 0x0000000902007302 */ /* 0x000e620000000000 */
[----:B0-----:R-:W-:-:S04]  /*1bb0*/  FFMA R7, -R9, R10, 1 ;  /* 0x3f80000009077423 */ /* 0x001fc8000000010a */
[----:B------:R-:W-:-:S04]  /*1bc0*/  FFMA R10, R10, R7, R10 ;  /* 0x000000070a0a7223 */ /* 0x000fc8000000000a */
[----:B------:R-:W-:Y:S01]  /*1bd0*/  FFMA R7, R2, R10, RZ ;  /* 0x0000000a02077223 */ /* 0x000fe200000000ff */
[----:B--2---:R-:W-:-:S03]  /*1be0*/  FADD R3, R3, R8 ;  /* 0x0000000803037221 */ /* 0x004fc60000000000 */
[----:B------:R-:W-:Y:S02]  /*1bf0*/  FFMA R8, -R9, R7, R2 ;  /* 0x0000000709087223 */ /* 0x000fe40000000102 */
[----:B------:R0:W-:Y:S02]  /*1c00*/  STG.E desc[UR6][R4.64], R3 ;  /* 0x0000000304007986 */ /* 0x0001e4000c101906 */
[----:B------:R-:W-:Y:S01]  /*1c10*/  FFMA R7, R10, R8, R7 ;  /* 0x000000080a077223 */ /* 0x000fe20000000007 */
[----:B-1----:R-:W-:Y:S06]  /*1c20*/  @!P0 BRA `(.L_x_97) ;  /* 0x0000000000148947 */ /* 0x002fec0003800000 */
[----:B0-----:R-:W-:Y:S01]  /*1c30*/  MOV R4, R2 ;  /* 0x0000000200047202 */ /* 0x001fe20000000f00 */
[----:B------:R-:W-:Y:S01]  /*1c40*/  IMAD.MOV.U32 R5, RZ, RZ, R9 ;  /* 0x000000ffff057224 */ /* 0x000fe200078e0009 */
[----:B------:R-:W-:-:S07]  /*1c50*/  MOV R10, 0x1c70 ;  /* 0x00001c70000a7802 */ /* 0x000fce0000000f00 */
[----:B------:R-:W-:Y:S05]  /*1c60*/  CALL.REL.NOINC `($__internal_4_$__cuda_sm3x_div_rn_noftz_f32_slowpath) ;  /* 0x0000000000c87944 */ /* 0x000fea0003c00000 */
[----:B------:R-:W-:-:S07]  /*1c70*/  IMAD.MOV.U32 R7, RZ, RZ, R4 ;  /* 0x000000ffff077224 */ /* 0x000fce00078e0004 */
.L_x_97:
[----:B------:R-:W-:Y:S05]  /*1c80*/  BSYNC.RECONVERGENT B0 ;  /* 0x0000000000007941 */ /* 0x000fea0003800200 */
.L_x_96:
[----:B0-----:R-:W0:Y:S02]  /*1c90*/  LDC.64 R2, c[0x0][0x388] ;  /* 0x0000e200ff027b82 */ /* 0x001e240000000a00 */
[----:B0-----:R-:W-:-:S05]  /*1ca0*/  IMAD.WIDE R2, R6, 0x4, R2 ;  /* 0x0000000406027825 */ /* 0x001fca00078e0202 */
[----:B------:R-:W2:Y:S01]  /*1cb0*/  LDG.E R4, desc[UR6][R2.64] ;  /* 0x0000000602047981 */ /* 0x000ea2000c1e1900 */
[----:B------:R-:W0:Y:S01]  /*1cc0*/  MUFU.RCP R8, R9 ;  /* 0x0000000900087308 */ /* 0x000e220000001000 */
[----:B------:R-:W-:Y:S07]  /*1cd0*/  BSSY.RECONVERGENT B0, `(.L_x_98) ;  /* 0x000000e000007945 */ /* 0x000fee0003800200 */
[----:B------:R-:W1:Y:S01]  /*1ce0*/  FCHK P0, R0, R9 ;  /* 0x0000000900007302 */ /* 0x000e620000000000 */
[----:B0-----:R-:W-:-:S04]  /*1cf0*/  FFMA R5, -R9, R8, 1 ;  /* 0x3f80000009057423 */ /* 0x001fc80000000108 */
[----:B------:R-:W-:Y:S01]  /*1d00*/  FFMA R11, R8, R5, R8 ;  /* 0x00000005080b7223 */ /* 0x000fe20000000008 */
[----:B--2---:R-:W-:-:S03]  /*1d10*/  FADD R7, R4, R7 ;  /* 0x0000000704077221 */ /* 0x004fc60000000000 */
[----:B------:R-:W-:Y:S02]  /*1d20*/  FFMA R4, R0, R11, RZ ;  /* 0x0000000b00047223 */ /* 0x000fe400000000ff */
[----:B------:R0:W-:Y:S02]  /*1d30*/  STG.E desc[UR6][R2.64], R7 ;  /* 0x0000000702007986 */ /* 0x0001e4000c101906 */
[----:B------:R-:W-:-:S04]  /*1d40*/  FFMA R5, -R9, R4, R0 ;  /* 0x0000000409057223 */ /* 0x000fc80000000100 */
[----:B------:R-:W-:Y:S01]  /*1d50*/  FFMA R4, R11, R5, R4 ;  /* 0x000000050b047223 */ /* 0x000fe20000000004 */
[----:B-1----:R-:W-:Y:S06]  /*1d60*/  @!P0 BRA `(.L_x_99) ;  /* 0x0000000000108947 */ /* 0x002fec0003800000 */
[----:B------:R-:W-:Y:S01]  /*1d70*/  IMAD.MOV.U32 R4, RZ, RZ, R0 ;  /* 0x000000ffff047224 */ /* 0x000fe200078e0000 */
[----:B------:R-:W-:Y:S02]  /*1d80*/  MOV R5, R9 ;  /* 0x0000000900057202 */ /* 0x000fe40000000f00 */
[----:B------:R-:W-:-:S07]  /*1d90*/  MOV R10, 0x1db0 ;  /* 0x00001db0000a7802 */ /* 0x000fce0000000f00 */
[----:B0-----:R-:W-:Y:S05]  /*1da0*/  CALL.REL.NOINC `($__internal_4_$__cuda_sm3x_div_rn_noftz_f32_slowpath) ;  /* 0x0000000000787944 */ /* 0x001fea0003c00000 */
.L_x_99:
[----:B------:R-:W-:Y:S05]  /*1db0*/  BSYNC.RECONVERGENT B0 ;  /* 0x0000000000007941 */ /* 0x000fea0003800200 */
.L_x_98:
[----:B0-----:R-:W0:Y:S02]  /*1dc0*/  LDC.64 R2, c[0x0][0x390] ;  /* 0x0000e400ff027b82 */ /* 0x001e240000000a00 */
[----:B0-----:R-:W-:-:S05]  /*1dd0*/  IMAD.WIDE R6, R6, 0x4, R2 ;  /* 0x0000000406067825 */ /* 0x001fca00078e0202 */
[----:B------:R-:W2:Y:S02]  /*1de0*/  LDG.E R3, desc[UR6][R6.64] ;  /* 0x0000000606037981 */ /* 0x000ea4000c1e1900 */
[----:B--2---:R-:W-:-:S05]  /*1df0*/  FADD R3, R3, R4 ;  /* 0x0000000403037221 */ /* 0x004fca0000000000 */
[----:B------:R-:W-:Y:S01]  /*1e00*/  STG.E desc[UR6][R6.64], R3 ;  /* 0x0000000306007986 */ /* 0x000fe2000c101906 */
[----:B------:R-:W-:Y:S05]  /*1e10*/  EXIT ;  /* 0x000000000000794d */ /* 0x000fea0003800000 */
        .weak           $__internal_3_$__cuda_sm20_sqrt_rn_f32_slowpath
        .type           $__internal_3_$__cuda_sm20_sqrt_rn_f32_slowpath,@function
        .size           $__internal_3_$__cuda_sm20_sqrt_rn_f32_slowpath,($__internal_4_$__cuda_sm3x_div_rn_noftz_f32_slowpath - $__internal_3_$__cuda_sm20_sqrt_rn_f32_slowpath)
$__internal_3_$__cuda_sm20_sqrt_rn_f32_slowpath:
[----:B------:R-:W-:-:S13]  /*1e20*/  LOP3.LUT P0, RZ, R4, 0x7fffffff, RZ, 0xc0, !PT ;  /* 0x7fffffff04ff7812 */ /* 0x000fda000780c0ff */
[----:B------:R-:W-:Y:S01]  /*1e30*/  @!P0 IMAD.MOV.U32 R5, RZ, RZ, R4 ;  /* 0x000000ffff058224 */ /* 0x000fe200078e0004 */
[----:B------:R-:W-:Y:S06]  /*1e40*/  @!P0 BRA `(.L_x_100) ;  /* 0x0000000000408947 */ /* 0x000fec0003800000 */
[----:B------:R-:W-:-:S13]  /*1e50*/  FSETP.GEU.FTZ.AND P0, PT, R4, RZ, PT ;  /* 0x000000ff0400720b */ /* 0x000fda0003f1e000 */
[----:B------:R-:W-:Y:S01]  /*1e60*/  @!P0 IMAD.MOV.U32 R5, RZ, RZ, 0x7fffffff ;  /* 0x7fffffffff058424 */ /* 0x000fe200078e00ff */
        /* <DEDUP_REMOVED lines=14> */
.L_x_100:
[----:B------:R-:W-:Y:S01]  /*1f50*/  IMAD.MOV.U32 R10, RZ, RZ, R13 ;  /* 0x000000ffff0a7224 */ /* 0x000fe200078e000d */
[----:B------:R-:W-:Y:S01]  /*1f60*/  MOV R9, R5 ;  /* 0x0000000500097202 */ /* 0x000fe20000000f00 */
[----:B------:R-:W-:-:S04]  /*1f70*/  IMAD.MOV.U32 R11, RZ, RZ, 0x0 ;  /* 0x00000000ff0b7424 */ /* 0x000fc800078e00ff */
[----:B------:R-:W-:Y:S05]  /*1f80*/  RET.REL.NODEC R10 `(_Z14k_add_source3dPfS_S_S_iff) ;  /* 0xffffffe00a1c7950 */ /* 0x000fea0003c3ffff */
        .weak           $__internal_4_$__cuda_sm3x_div_rn_noftz_f32_slowpath
        .type           $__internal_4_$__cuda_sm3x_div_rn_noftz_f32_slowpath,@function
        .size           $__internal_4_$__cuda_sm3x_div_rn_noftz_f32_slowpath,(.L_x_118 - $__internal_4_$__cuda_sm3x_div_rn_noftz_f32_slowpath)
$__internal_4_$__cuda_sm3x_div_rn_noftz_f32_slowpath:
[----:B------:R-:W-:Y:S01]  /*1f90*/  SHF.R.U32.HI R12, RZ, 0x17, R5 ;  /* 0x00000017ff0c7819 */ /* 0x000fe20000011605 */
[----:B------:R-:W-:Y:S01]  /*1fa0*/  BSSY.RECONVERGENT B1, `(.L_x_101) ;  /* 0x0000062000017945 */ /* 0x000fe20003800200 */
[----:B------:R-:W-:Y:S02]  /*1fb0*/  SHF.R.U32.HI R11, RZ, 0x17, R4 ;  /* 0x00000017ff0b7819 */ /* 0x000fe40000011604 */
[----:B------:R-:W-:Y:S02]  /*1fc0*/  LOP3.LUT R12, R12, 0xff, RZ, 0xc0, !PT ;  /* 0x000000ff0c0c7812 */ /* 0x000fe400078ec0ff */
[----:B------:R-:W-:-:S03]  /*1fd0*/  LOP3.LUT R16, R11, 0xff, RZ, 0xc0, !PT ;  /* 0x000000ff0b107812 */ /* 0x000fc600078ec0ff */
[----:B------:R-:W-:Y:S01]  /*1fe0*/  VIADD R14, R12, 0xffffffff ;  /* 0xffffffff0c0e7836 */ /* 0x000fe20000000000 */
[----:B------:R-:W-:-:S04]  /*1ff0*/  IADD3 R13, PT, PT, R16, -0x1, RZ ;  /* 0xffffffff100d7810 */ /* 0x000fc80007ffe0ff */
        /* <DEDUP_REMOVED lines=27> */
.L_x_102:
[----:B------:R-:W-:Y:S01]  /*21b0*/  LEA R14, R12, 0xc0800000, 0x17 ;  /* 0xc08000000c0e7811 */ /* 0x000fe200078eb8ff */
[----:B------:R-:W-:Y:S04]  /*21c0*/  BSSY.RECONVERGENT B2, `(.L_x_107) ;  /* 0x0000036000027945 */ /* 0x000fe80003800200 */
[----:B------:R-:W-:Y:S02]  /*21d0*/  IMAD.IADD R14, R5, 0x1, -R14 ;  /* 0x00000001050e7824 */ /* 0x000fe400078e0a0e */
[----:B------:R-:W-:Y:S02]  /*21e0*/  VIADD R5, R16, 0xffffff81 ;  /* 0xffffff8110057836 */ /* 0x000fe40000000000 */
[----:B------:R-:W0:Y:S01]  /*21f0*/  MUFU.RCP R13, R14 ;  /* 0x0000000e000d7308 */ /* 0x000e220000001000 */
[----:B------:R-:W-:Y:S01]  /*2200*/  FADD.FTZ R15, -R14, -RZ ;  /* 0x800000ff0e0f7221 */ /* 0x000fe20000010100 */
[C---:B------:R-:W-:Y:S01]  /*2210*/  IMAD R4, R5.reuse, -0x800000, R4 ;  /* 0xff80000005047824 */ /* 0x040fe200078e0204 */
[----:B------:R-:W-:-:S05]  /*2220*/  IADD3 R12, PT, PT, R5, 0x7f, -R12 ;  /* 0x0000007f050c7810 */ /* 0x000fca0007ffe80c */
[----:B------:R-:W-:Y:S02]  /*2230*/  IMAD.IADD R12, R12, 0x1, R11 ;  /* 0x000000010c0c7824 */ /* 0x000fe400078e020b */
        /* <DEDUP_REMOVED lines=21> */
[C---:B------:R-:W-:Y:S02]  /*2390*/  VIADD R14, R15.reuse, 0x20 ;  /* 0x000000200f0e7836 */ /* 0x040fe40000000000 */
[CCC-:B------:R-:W-:Y:S01]  /*23a0*/  FFMA.RM R12, R18.reuse, R16.reuse, R13.reuse ;  /* 0x00000010120c7223 */ /* 0x1c0fe2000000400d */
[----:B------:R-:W-:Y:S02]  /*23b0*/  ISETP.NE.AND P2, PT, R15, RZ, PT ;  /* 0x000000ff0f00720c */ /* 0x000fe40003f45270 */
[----:B------:R-:W-:Y:S01]  /*23c0*/  LOP3.LUT R11, R5, 0x7fffff, RZ, 0xc0, !PT ;  /* 0x007fffff050b7812 */ /* 0x000fe200078ec0ff */
[----:B------:R-:W-:Y:S01]  /*23d0*/  FFMA.RP R5, R18, R16, R13 ;  /* 0x0000001012057223 */ /* 0x000fe2000000800d */
[----:B------:R-:W-:Y:S01]  /*23e0*/  IMAD.MOV R13, RZ, RZ, -R15 ;  /* 0x000000ffff0d7224 */ /* 0x000fe200078e0a0f */
[----:B------:R-:W-:Y:S02]  /*23f0*/  ISETP.NE.AND P1, PT, R15, RZ, PT ;  /* 0x000000ff0f00720c */ /* 0x000fe40003f25270 */
[----:B------:R-:W-:-:S02]  /*2400*/  LOP3.LUT R11, R11, 0x800000, RZ, 0xfc, !PT ;  /* 0x008000000b0b7812 */ /* 0x000fc400078efcff */
[----:B------:R-:W-:Y:S02]  /*2410*/  FSETP.NEU.FTZ.AND P0, PT, R5, R12, PT ;  /* 0x0000000c0500720b */ /* 0x000fe40003f1d000 */
[----:B------:R-:W-:Y:S02]  /*2420*/  SHF.L.U32 R14, R11, R14, RZ ;  /* 0x0000000e0b0e7219 */ /* 0x000fe400000006ff */
[----:B------:R-:W-:Y:S02]  /*2430*/  SEL R12, R13, RZ, P2 ;  /* 0x000000ff0d0c7207 */ /* 0x000fe40001000000 */
[----:B------:R-:W-:Y:S02]  /*2440*/  ISETP.NE.AND P1, PT, R14, RZ, P1 ;  /* 0x000000ff0e00720c */ /* 0x000fe40000f25270 */
[----:B------:R-:W-:Y:S02]  /*2450*/  SHF.R.U32.HI R12, RZ, R12, R11 ;  /* 0x0000000cff0c7219 */ /* 0x000fe4000001160b */
[----:B------:R-:W-:-:S02]  /*2460*/  PLOP3.LUT P0, PT, P0, P1, PT, 0xf8, 0x8f ;  /* 0x00000000008f781c */ /* 0x000fc40000703f70 */
[----:B------:R-:W-:Y:S02]  /*2470*/  SHF.R.U32.HI R14, RZ, 0x1, R12 ;  /* 0x00000001ff0e7819 */ /* 0x000fe4000001160c */
[----:B------:R-:W-:-:S04]  /*2480*/  SEL R5, RZ, 0x1, !P0 ;  /* 0x00000001ff057807 */ /* 0x000fc80004000000 */
[----:B------:R-:W-:-:S04]  /*2490*/  LOP3.LUT R5, R5, 0x1, R14, 0xf8, !PT ;  /* 0x0000000105057812 */ /* 0x000fc800078ef80e */
[----:B------:R-:W-:-:S04]  /*24a0*/  LOP3.LUT R5, R5, R12, RZ, 0xc0, !PT ;  /* 0x0000000c05057212 */ /* 0x000fc800078ec0ff */
[----:B------:R-:W-:-:S04]  /*24b0*/  IADD3 R5, PT, PT, R14, R5, RZ ;  /* 0x000000050e057210 */ /* 0x000fc80007ffe0ff */
[----:B------:R-:W-:Y:S01]  /*24c0*/  LOP3.LUT R4, R5, R4, RZ, 0xfc, !PT ;  /* 0x0000000405047212 */ /* 0x000fe200078efcff */
[----:B------:R-:W-:Y:S06]  /*24d0*/  BRA `(.L_x_110) ;  /* 0x0000000000107947 */ /* 0x000fec0003800000 */
.L_x_109:
[----:B------:R-:W-:-:S04]  /*24e0*/  LOP3.LUT R4, R4, 0x80000000, RZ, 0xc0, !PT ;  /* 0x8000000004047812 */ /* 0x000fc800078ec0ff */
[----:B------:R-:W-:Y:S01]  /*24f0*/  LOP3.LUT R4, R4, 0x7f800000, RZ, 0xfc, !PT ;  /* 0x7f80000004047812 */ /* 0x000fe200078efcff */
[----:B------:R-:W-:Y:S06]  /*2500*/  BRA `(.L_x_110) ;  /* 0x0000000000047947 */ /* 0x000fec0003800000 */
.L_x_108:
[----:B------:R-:W-:-:S07]  /*2510*/  IMAD R4, R12, 0x800000, R4 ;  /* 0x008000000c047824 */ /* 0x000fce00078e0204 */
.L_x_110:
[----:B------:R-:W-:Y:S05]  /*2520*/  BSYNC.RECONVERGENT B2 ;  /* 0x0000000000027941 */ /* 0x000fea0003800200 */
.L_x_107:
[----:B------:R-:W-:Y:S05]  /*2530*/  BRA `(.L_x_111) ;  /* 0x0000000000207947 */ /* 0x000fea0003800000 */
.L_x_106:
[----:B------:R-:W-:-:S04]  /*2540*/  LOP3.LUT R4, R5, 0x80000000, R4, 0x48, !PT ;  /* 0x8000000005047812 */ /* 0x000fc800078e4804 */
[----:B------:R-:W-:Y:S01]  /*2550*/  LOP3.LUT R4, R4, 0x7f800000, RZ, 0xfc, !PT ;  /* 0x7f80000004047812 */ /* 0x000fe200078efcff */
[----:B------:R-:W-:Y:S06]  /*2560*/  BRA `(.L_x_111) ;  /* 0x0000000000147947 */ /* 0x000fec0003800000 */
.L_x_105:
[----:B------:R-:W-:Y:S01]  /*2570*/  LOP3.LUT R4, R5, 0x80000000, R4, 0x48, !PT ;  /* 0x8000000005047812 */ /* 0x000fe200078e4804 */
[----:B------:R-:W-:Y:S06]  /*2580*/  BRA `(.L_x_111) ;  /* 0x00000000000c7947 */ /* 0x000fec0003800000 */
.L_x_104:
[----:B------:R-:W0:Y:S01]  /*2590*/  MUFU.RSQ R4, -QNAN ;  /* 0xffc0000000047908 */ /* 0x000e220000001400 */
[----:B------:R-:W-:Y:S05]  /*25a0*/  BRA `(.L_x_111) ;  /* 0x0000000000047947 */ /* 0x000fea0003800000 */
.L_x_103:
[----:B------:R-:W-:-:S07]  /*25b0*/  FADD.FTZ R4, R4, R5 ;  /* 0x0000000504047221 */ /* 0x000fce0000010000 */
.L_x_111:
[----:B------:R-:W-:Y:S05]  /*25c0*/  BSYNC.RECONVERGENT B1 ;  /* 0x0000000000017941 */ /* 0x000fea0003800200 */
.L_x_101:
[----:B------:R-:W-:-:S04]  /*25d0*/  IMAD.MOV.U32 R11, RZ, RZ, 0x0 ;  /* 0x00000000ff0b7424 */ /* 0x000fc800078e00ff */
[----:B0-----:R-:W-:Y:S05]  /*25e0*/  RET.REL.NODEC R10 `(_Z14k_add_source3dPfS_S_S_iff) ;  /* 0xffffffd80a847950 */ /* 0x001fea0003c3ffff */
.L_x_112:
        /* <DEDUP_REMOVED lines=9> */
.L_x_118:


//--------------------- .text._Z7k_decayPff       --------------------------
	.section	.text._Z7k_decayPff,"ax",@progbits
	.align	128
        .global         _Z7k_decayPff
        .type           _Z7k_decayPff,@function
        .size           _Z7k_decayPff,(.L_x_129 - _Z7k_decayPff)
        .other          _Z7k_decayPff,@"STO_CUDA_ENTRY STV_DEFAULT"
_Z7k_decayPff:
.text._Z7k_decayPff:
        /* <DEDUP_REMOVED lines=18> */
[----:B------:R-:W0:Y:S01]  /*0120*/  LDCU.64 UR6, c[0x0][0x380] ;  /* 0x00007000ff0677ac */ /* 0x000e220008000a00 */
[----:B------:R-:W-:Y:S01]  /*0130*/  IMAD R2, R3, 0xc2, R2 ;  /* 0x000000c203027824 */ /* 0x000fe200078e0202 */
[----:B------:R-:W1:Y:S03]  /*0140*/  LDCU.64 UR4, c[0x0][0x358] ;  /* 0x00006b00ff0477ac */ /* 0x000e660008000a00 */
[----:B------:R-:W-:-:S05]  /*0150*/  IMAD R3, R2, 0xc2, RZ ;  /* 0x000000c202037824 */ /* 0x000fca00078e02ff */
[----:B------:R-:W-:-:S04]  /*0160*/  IADD3 R3, P0, PT, R3, R0, RZ ;  /* 0x0000000003037210 */ /* 0x000fc80007f1e0ff */
[----:B------:R-:W-:Y:S02]  /*0170*/  LEA.HI.X.SX32 R0, R0, RZ, 0x1, P0 ;  /* 0x000000ff00007211 */ /* 0x000fe400000f0eff */
[C---:B0-----:R-:W-:Y:S01]  /*0180*/  LEA R2, P0, R3.reuse, UR6, 0x2 ;  /* 0x0000000603027c11 */ /* 0x041fe2000f8010ff */
[----:B------:R-:W0:Y:S03]  /*0190*/  LDCU UR6, c[0x0][0x388] ;  /* 0x00007100ff0677ac */ /* 0x000e260008000800 */
[----:B------:R-:W-:-:S05]  /*01a0*/  LEA.HI.X R3, R3, UR7, R0, 0x2, P0 ;  /* 0x0000000703037c11 */ /* 0x000fca00080f1400 */
[----:B-1----:R-:W0:Y:S02]  /*01b0*/  LDG.E R0, desc[UR4][R2.64+0x24f18] ;  /* 0x024f180402007981 */ /* 0x002e24000c1e1900 */
[----:B0-----:R-:W-:-:S05]  /*01c0*/  FMUL R5, R0, UR6 ;  /* 0x0000000600057c20 */ /* 0x001fca0008400000 */
[----:B------:R-:W-:Y:S01]  /*01d0*/  STG.E desc[UR4][R2.64+0x24f18], R5 ;  /* 0x024f180502007986 */ /* 0x000fe2000c101904 */
[----:B------:R-:W-:Y:S05]  /*01e0*/  EXIT ;  /* 0x000000000000794d */ /* 0x000fea0003800000 */
.L_x_113:
        /* <DEDUP_REMOVED lines=9> */
.L_x_129:


//--------------------- .nv.global.init           --------------------------
	.section	.nv.global.init,"aw",@progbits
	.align	4
.nv.global.init:
	.type		__cudart_i2opi_f,@object
	.size		__cudart_i2opi_f,(.L_0 - __cudart_i2opi_f)
__cudart_i2opi_f:
        /*0000*/ 	.byte	0x41, 0x90, 0x43, 0x3c, 0x99, 0x95, 0x62, 0xdb, 0xc0, 0xdd, 0x34, 0xf5, 0xd1, 0x57, 0x27, 0xfc
        /*0010*/ 	.byte	0x29, 0x15, 0x44, 0x4e, 0x6e, 0x83, 0xf9, 0xa2
.L_0:


//--------------------- .nv.shared.reserved.0     --------------------------
	.section	.nv.shared.reserved.0,"aw",@nobits
	.weak		__nv_reservedSMEM_offset_0_alias
	.size		__nv_reservedSMEM_offset_0_alias, 0, 64
	.other		__nv_reservedSMEM_offset_0_alias,@"STO_CUDA_RESERVED_SHARED STV_DEFAULT"
__nv_reservedSMEM_offset_0_alias:
	.zero		0
	.zero		64


//--------------------- .nv.constant0._Z17k_seed_turbulencePfS_S_S_ffffj --------------------------
	.section	.nv.constant0._Z17k_seed_turbulencePfS_S_S_ffffj,"a",@progbits
	.sectionflags	@""
	.align	4
.nv.constant0._Z17k_seed_turbulencePfS_S_S_ffffj:
	.zero		948


//--------------------- .nv.constant0._Z17k_finalize_screeniifiPKfPtf --------------------------
	.section	.nv.constant0._Z17k_finalize_screeniifiPKfPtf,"a",@progbits
	.sectionflags	@""
	.align	4
.nv.constant0._Z17k_finalize_screeniifiPKfPtf:
	.zero		932


//--------------------- .nv.constant0._Z16k_iso_accumulateiiifffPKfPf --------------------------
	.section	.nv.constant0._Z16k_iso_accumulateiiifffPKfPf,"a",@progbits
	.sectionflags	@""
	.align	4
.nv.constant0._Z16k_iso_accumulateiiifffPKfPf:
	.zero		936


//--------------------- .nv.constant0._Z11k_clear_acciiPf --------------------------
	.section	.nv.constant0._Z11k_clear_acciiPf,"a",@progbits
	.sectionflags	@""
	.align	4
.nv.constant0._Z11k_clear_acciiPf:
	.zero		912


//--------------------- .nv.constant0._Z7k_adv3dPfPKfS1_S1_S1_f --------------------------
	.section	.nv.constant0._Z7k_adv3dPfPKfS1_S1_S1_f,"a",@progbits
	.sectionflags	@""
	.align	4
.nv.constant0._Z7k_adv3dPfPKfS1_S1_S1_f:
	.zero		940


//--------------------- .nv.constant0._Z6k_projPfS_S_PKf --------------------------
	.section	.nv.constant0._Z6k_projPfS_S_PKf,"a",@progbits
	.sectionflags	@""
	.align	4
.nv.constant0._Z6k_projPfS_S_PKf:
	.zero		928


//--------------------- .nv.constant0._Z5k_divPKfS0_S0_PfS1_ --------------------------
	.section	.nv.constant0._Z5k_divPKfS0_S0_PfS1_,"a",@progbits
	.sectionflags	@""
	.align	4
.nv.constant0._Z5k_divPKfS0_S0_PfS1_:
	.zero		936


//--------------------- .nv.constant0._Z5k_linPfPKfS1_ff --------------------------
	.section	.nv.constant0._Z5k_linPfPKfS1_ff,"a",@progbits
	.sectionflags	@""
	.align	4
.nv.constant0._Z5k_linPfPKfS1_ff:
	.zero		928


//--------------------- .nv.constant0._Z9k_set_bndPfS_S_S_ --------------------------
	.section	.nv.constant0._Z9k_set_bndPfS_S_S_,"a",@progbits
	.sectionflags	@""
	.align	4
.nv.constant0._Z9k_set_bndPfS_S_S_:
	.zero		928


//--------------------- .nv.constant0._Z14k_add_source3dPfS_S_S_iff --------------------------
	.section	.nv.constant0._Z14k_add_source3dPfS_S_S_iff,"a",@progbits
	.sectionflags	@""
	.align	4
.nv.constant0._Z14k_add_source3dPfS_S_S_iff:
	.zero		940


//--------------------- .nv.constant0._Z7k_decayPff --------------------------
	.section	.nv.constant0._Z7k_decayPff,"a",@progbits
	.sectionflags	@""
	.align	4
.nv.constant0._Z7k_decayPff:
	.zero		908


//--------------------- SYMBOLS --------------------------

	.type		.nv.reservedSmem.offset0,@object
	.size		.nv.reservedSmem.offset0,0x4
